	.target	sm_100

	.elftype	@"ET_EXEC"


//--------------------- .note.nv.tkinfo           --------------------------
	.section	.note.nv.tkinfo,"",@"SHT_NOTE"
	.sectionflags	@"SHF_NOTE_NV_TKINFO"
	.tkinfo
        /*0018*/ 	.word	0x00000081
        /*0030*/ 	.string	""
        /*0030*/ 	.string	"ptxas"
        /*0030*/ 	.string	"Cuda compilation tools, release 12.9, V12.9.86"
        /*0030*/ 	.string	"Build cuda_12.9.r12.9/compiler.36037853_0"
        /*0030*/ 	.string	"-regUsageLevel 10 -arch sm_100f -m 64 "



//--------------------- .note.nv.cuver            --------------------------
	.section	.note.nv.cuver,"",@"SHT_NOTE"
	.sectionflags	@"SHF_NOTE_NV_CUVER"
        /*0018*/ 	.short	0x0001
        /*001a*/ 	.short	0x0064
        /*001c*/ 	.short	0x0001
        /*001e*/ 	.short	0x0000
        /*0020*/ 	.short	0x0001
        /*0022*/ 	.short	0x0000


//--------------------- .nv.info                  --------------------------
	.section	.nv.info,"",@"SHT_CUDA_INFO"
	.align	4


	//----- nvinfo : EIATTR_REGCOUNT
	.align		4
        /*0000*/ 	.byte	0x04, 0x2f
        /*0002*/ 	.short	(.L_15 - .L_14)
	.align		4
.L_14:
        /*0004*/ 	.word	index@(_ZN9deep_gemm24sm100_fp8_gemm_1d1d_implILN4cute4UMMA5MajorE0ELS3_0ELj0ELj4096ELj7168ELj128ELj224ELj128ELj1ELj128ELj128ELj64ELj4ELj128ELj128ELj1ELb0ELj148ELNS_8GemmTypeE0ELb0EN7cutlass10bfloat16_tENS_16EpilogueIdentityEEEvPijjj14CUtensorMap_stS9_S9_S9_S9_)
        /*0008*/ 	.word	0x00000038


	//----- nvinfo : EIATTR_FRAME_SIZE
	.align		4
.L_15:
        /*000c*/ 	.byte	0x04, 0x11
        /*000e*/ 	.short	(.L_17 - .L_16)
	.align		4
.L_16:
        /*0010*/ 	.word	index@($__internal_3_$__cuda_sm20_div_u16)
        /*0014*/ 	.word	0x00000000


	//----- nvinfo : EIATTR_FRAME_SIZE
	.align		4
.L_17:
        /*0018*/ 	.byte	0x04, 0x11
        /*001a*/ 	.short	(.L_19 - .L_18)
	.align		4
.L_18:
        /*001c*/ 	.word	index@($__internal_2_$__cuda_sm10x_tcgen05_guardrail_trap_unallocated_columns_being_dealloced)
        /*0020*/ 	.word	0x00000000


	//----- nvinfo : EIATTR_FRAME_SIZE
	.align		4
.L_19:
        /*0024*/ 	.byte	0x04, 0x11
        /*0026*/ 	.short	(.L_21 - .L_20)
	.align		4
.L_20:
        /*0028*/ 	.word	index@($__internal_1_$__cuda_sm10x_tcgen05_guardrail_trap_phase_invalid_during_alloc)
        /*002c*/ 	.word	0x00000000


	//----- nvinfo : EIATTR_FRAME_SIZE
	.align		4
.L_21:
        /*0030*/ 	.byte	0x04, 0x11
        /*0032*/ 	.short	(.L_23 - .L_22)
	.align		4
.L_22:
        /*0034*/ 	.word	index@($__internal_0_$__cuda_sm10x_tcgen05_guardrail_trap_col_being_dealloced_not_returned_by_alloc)
        /*0038*/ 	.word	0x00000000


	//----- nvinfo : EIATTR_FRAME_SIZE
	.align		4
.L_23:
        /*003c*/ 	.byte	0x04, 0x11
        /*003e*/ 	.short	(.L_25 - .L_24)
	.align		4
.L_24:
        /*0040*/ 	.word	index@(_ZN9deep_gemm24sm100_fp8_gemm_1d1d_implILN4cute4UMMA5MajorE0ELS3_0ELj0ELj4096ELj7168ELj128ELj224ELj128ELj1ELj128ELj128ELj64ELj4ELj128ELj128ELj1ELb0ELj148ELNS_8GemmTypeE0ELb0EN7cutlass10bfloat16_tENS_16EpilogueIdentityEEEvPijjj14CUtensorMap_stS9_S9_S9_S9_)
        /*0044*/ 	.word	0x00000000


	//----- nvinfo : EIATTR_MIN_STACK_SIZE
	.align		4
.L_25:
        /*0048*/ 	.byte	0x04, 0x12
        /*004a*/ 	.short	(.L_27 - .L_26)
	.align		4
.L_26:
        /*004c*/ 	.word	index@(_ZN9deep_gemm24sm100_fp8_gemm_1d1d_implILN4cute4UMMA5MajorE0ELS3_0ELj0ELj4096ELj7168ELj128ELj224ELj128ELj1ELj128ELj128ELj64ELj4ELj128ELj128ELj1ELb0ELj148ELNS_8GemmTypeE0ELb0EN7cutlass10bfloat16_tENS_16EpilogueIdentityEEEvPijjj14CUtensorMap_stS9_S9_S9_S9_)
        /*0050*/ 	.word	0x00000000
.L_27:


//--------------------- .nv.info._ZN9deep_gemm24sm100_fp8_gemm_1d1d_implILN4cute4UMMA5MajorE0ELS3_0ELj0ELj4096ELj7168ELj128ELj224ELj128ELj1ELj128ELj128ELj64ELj4ELj128ELj128ELj1ELb0ELj148ELNS_8GemmTypeE0ELb0EN7cutlass10bfloat16_tENS_16EpilogueIdentityEEEvPijjj14CUtensorMap_stS9_S9_S9_S9_ --------------------------
	.section	.nv.info._ZN9deep_gemm24sm100_fp8_gemm_1d1d_implILN4cute4UMMA5MajorE0ELS3_0ELj0ELj4096ELj7168ELj128ELj224ELj128ELj1ELj128ELj128ELj64ELj4ELj128ELj128ELj1ELb0ELj148ELNS_8GemmTypeE0ELb0EN7cutlass10bfloat16_tENS_16EpilogueIdentityEEEvPijjj14CUtensorMap_stS9_S9_S9_S9_,"",@"SHT_CUDA_INFO"
	.sectionflags	@""
	.align	4


	//----- nvinfo : EIATTR_CUDA_API_VERSION
	.align		4
        /*0000*/ 	.byte	0x04, 0x37
        /*0002*/ 	.short	(.L_29 - .L_28)
.L_28:
        /*0004*/ 	.word	0x00000081


	//----- nvinfo : EIATTR_KPARAM_INFO
	.align		4
.L_29:
        /*0008*/ 	.byte	0x04, 0x17
        /*000a*/ 	.short	(.L_31 - .L_30)
.L_30:
        /*000c*/ 	.word	0x00000000
        /*0010*/ 	.short	0x0008
        /*0012*/ 	.short	0x0240
        /*0014*/ 	.byte	0x00, 0xf0, 0x01, 0x02


	//----- nvinfo : EIATTR_KPARAM_INFO
	.align		4
.L_31:
        /*0018*/ 	.byte	0x04, 0x17
        /*001a*/ 	.short	(.L_33 - .L_32)
.L_32:
        /*001c*/ 	.word	0x00000000
        /*0020*/ 	.short	0x0007
        /*0022*/ 	.short	0x01c0
        /*0024*/ 	.byte	0x00, 0xf0, 0x01, 0x02


	//----- nvinfo : EIATTR_KPARAM_INFO
	.align		4
.L_33:
        /*0028*/ 	.byte	0x04, 0x17
        /*002a*/ 	.short	(.L_35 - .L_34)
.L_34:
        /*002c*/ 	.word	0x00000000
        /*0030*/ 	.short	0x0006
        /*0032*/ 	.short	0x0140
        /*0034*/ 	.byte	0x00, 0xf0, 0x01, 0x02


	//----- nvinfo : EIATTR_KPARAM_INFO
	.align		4
.L_35:
        /*0038*/ 	.byte	0x04, 0x17
        /*003a*/ 	.short	(.L_37 - .L_36)
.L_36:
        /*003c*/ 	.word	0x00000000
        /*0040*/ 	.short	0x0005
        /*0042*/ 	.short	0x00c0
        /*0044*/ 	.byte	0x00, 0xf0, 0x01, 0x02


	//----- nvinfo : EIATTR_KPARAM_INFO
	.align		4
.L_37:
        /*0048*/ 	.byte	0x04, 0x17
        /*004a*/ 	.short	(.L_39 - .L_38)
.L_38:
        /*004c*/ 	.word	0x00000000
        /*0050*/ 	.short	0x0004
        /*0052*/ 	.short	0x0040
        /*0054*/ 	.byte	0x00, 0xf0, 0x01, 0x02


	//----- nvinfo : EIATTR_KPARAM_INFO
	.align		4
.L_39:
        /*0058*/ 	.byte	0x04, 0x17
        /*005a*/ 	.short	(.L_41 - .L_40)
.L_40:
        /*005c*/ 	.word	0x00000000
        /*0060*/ 	.short	0x0003
        /*0062*/ 	.short	0x0010
        /*0064*/ 	.byte	0x00, 0xf0, 0x11, 0x00


	//----- nvinfo : EIATTR_KPARAM_INFO
	.align		4
.L_41:
        /*0068*/ 	.byte	0x04, 0x17
        /*006a*/ 	.short	(.L_43 - .L_42)
.L_42:
        /*006c*/ 	.word	0x00000000
        /*0070*/ 	.short	0x0002
        /*0072*/ 	.short	0x000c
        /*0074*/ 	.byte	0x00, 0xf0, 0x11, 0x00


	//----- nvinfo : EIATTR_KPARAM_INFO
	.align		4
.L_43:
        /*0078*/ 	.byte	0x04, 0x17
        /*007a*/ 	.short	(.L_45 - .L_44)
.L_44:
        /*007c*/ 	.word	0x00000000
        /*0080*/ 	.short	0x0001
        /*0082*/ 	.short	0x0008
        /*0084*/ 	.byte	0x00, 0xf0, 0x11, 0x00


	//----- nvinfo : EIATTR_KPARAM_INFO
	.align		4
.L_45:
        /*0088*/ 	.byte	0x04, 0x17
        /*008a*/ 	.short	(.L_47 - .L_46)
.L_46:
        /*008c*/ 	.word	0x00000000
        /*0090*/ 	.short	0x0000
        /*0092*/ 	.short	0x0000
        /*0094*/ 	.byte	0x00, 0xf5, 0x21, 0x00


	//----- nvinfo : EIATTR_AT_ENTRY_FRAGMENTS
	.align		4
.L_47:
        /*0098*/ 	.byte	0x04, 0x4f
        /*009a*/ 	.short	(.L_49 - .L_48)


	//   ....[0]....
.L_48:
        /*009c*/ 	.word	0x00000004


	//----- nvinfo : EIATTR_RESERVED_SMEM_USED
	.align		4
.L_49:
        /*00a0*/ 	.byte	0x01, 0x41
	.zero		2


	//----- nvinfo : EIATTR_SPARSE_MMA_MASK
	.align		4
        /*00a4*/ 	.byte	0x03, 0x50
        /*00a6*/ 	.short	0x0000


	//----- nvinfo : EIATTR_TCGEN05_1CTA_USED
	.align		4
        /*00a8*/ 	.byte	0x01, 0x51
	.zero		2


	//----- nvinfo : EIATTR_MAXREG_COUNT
	.align		4
        /*00ac*/ 	.byte	0x03, 0x1b
        /*00ae*/ 	.short	0x00ff


	//----- nvinfo : EIATTR_NUM_BARRIERS
	.align		4
        /*00b0*/ 	.byte	0x02, 0x4c
        /*00b2*/ 	.byte	0x09
	.zero		1


	//----- nvinfo : EIATTR_INT_WARP_WIDE_INSTR_OFFSETS
	.align		4
        /*00b4*/ 	.byte	0x04, 0x31
        /*00b6*/ 	.short	(.L_51 - .L_50)


	//   ....[0]....
.L_50:
        /*00b8*/ 	.word	0x00003f80


	//   ....[1]....
        /*00bc*/ 	.word	0x00003fa0


	//----- nvinfo : EIATTR_COOP_GROUP_MASK_REGIDS
	.align		4
.L_51:
        /*00c0*/ 	.byte	0x04, 0x29
        /*00c2*/ 	.short	(.L_53 - .L_52)


	//   ....[0]....
.L_52:
        /*00c4*/ 	.word	0xffffffff


	//   ....[1]....
        /*00c8*/ 	.word	0xffffffff


	//   ....[2]....
        /*00cc*/ 	.word	0xffffffff


	//   ....[3]....
        /*00d0*/ 	.word	0xffffffff


	//   ....[4]....
        /*00d4*/ 	.word	0xffffffff


	//   ....[5]....
        /*00d8*/ 	.word	0xffffffff


	//   ....[6]....
        /*00dc*/ 	.word	0xffffffff


	//   ....[7]....
        /*00e0*/ 	.word	0xffffffff


	//   ....[8]....
        /*00e4*/ 	.word	0xffffffff


	//   ....[9]....
        /*00e8*/ 	.word	0xffffffff


	//   ....[10]....
        /*00ec*/ 	.word	0xffffffff


	//   ....[11]....
        /*00f0*/ 	.word	0xffffffff


	//   ....[12]....
        /*00f4*/ 	.word	0xffffffff


	//   ....[13]....
        /*00f8*/ 	.word	0xffffffff


	//----- nvinfo : EIATTR_COOP_GROUP_INSTR_OFFSETS
	.align		4
.L_53:
        /*00fc*/ 	.byte	0x04, 0x28
        /*00fe*/ 	.short	(.L_55 - .L_54)


	//   ....[0]....
.L_54:
        /*0100*/ 	.word	0x00000030


	//   ....[1]....
        /*0104*/ 	.word	0x00000470


	//   ....[2]....
        /*0108*/ 	.word	0x00000730


	//   ....[3]....
        /*010c*/ 	.word	0x00000b80


	//   ....[4]....
        /*0110*/ 	.word	0x00000c30


	//   ....[5]....
        /*0114*/ 	.word	0x00000ce0


	//   ....[6]....
        /*0118*/ 	.word	0x000012e0


	//   ....[7]....
        /*011c*/ 	.word	0x00001300


	//   ....[8]....
        /*0120*/ 	.word	0x00001320


	//   ....[9]....
        /*0124*/ 	.word	0x00001570


	//   ....[10]....
        /*0128*/ 	.word	0x000015a0


	//   ....[11]....
        /*012c*/ 	.word	0x000015e0


	//   ....[12]....
        /*0130*/ 	.word	0x00003ea0


	//   ....[13]....
        /*0134*/ 	.word	0x00004060


	//----- nvinfo : EIATTR_VRC_CTA_INIT_COUNT
	.align		4
.L_55:
        /*0138*/ 	.byte	0x02, 0x4a
        /*013a*/ 	.byte	0x80
	.zero		1


	//----- nvinfo : EIATTR_MBARRIER_INSTR_OFFSETS
	.align		4
        /*013c*/ 	.byte	0x04, 0x39
        /*013e*/ 	.short	(.L_57 - .L_56)


	//   ....[0]....
.L_56:
        /*0140*/ 	.word	0x00000330
        /*0144*/ 	.word	0x000000ff
        /*0148*/ 	.word	0x00031800
        /*014c*/ 	.short	0x0100
        /*014e*/ 	.byte	0x05
	.zero		1


	//   ....[1]....
        /*0150*/ 	.word	0x00000340
        /*0154*/ 	.word	0x000000ff
        /*0158*/ 	.word	0x00031820
        /*015c*/ 	.short	0x0100
        /*015e*/ 	.byte	0x05
	.zero		1


	//   ....[2]....
        /*0160*/ 	.word	0x00000350
        /*0164*/ 	.word	0x000000ff
        /*0168*/ 	.word	0x00031840
        /*016c*/ 	.short	0x0100
        /*016e*/ 	.byte	0x05
	.zero		1


	//   ....[3]....
        /*0170*/ 	.word	0x00000360
        /*0174*/ 	.word	0x000000ff
        /*0178*/ 	.word	0x00031808
        /*017c*/ 	.short	0x0100
        /*017e*/ 	.byte	0x05
	.zero		1


	//   ....[4]....
        /*0180*/ 	.word	0x00000370
        /*0184*/ 	.word	0x000000ff
        /*0188*/ 	.word	0x00031828
        /*018c*/ 	.short	0x0100
        /*018e*/ 	.byte	0x05
	.zero		1


	//   ....[5]....
        /*0190*/ 	.word	0x00000380
        /*0194*/ 	.word	0x000000ff
        /*0198*/ 	.word	0x00031848
        /*019c*/ 	.short	0x0100
        /*019e*/ 	.byte	0x05
	.zero		1


	//   ....[6]....
        /*01a0*/ 	.word	0x00000390
        /*01a4*/ 	.word	0x000000ff
        /*01a8*/ 	.word	0x00031810
        /*01ac*/ 	.short	0x0100
        /*01ae*/ 	.byte	0x05
	.zero		1


	//   ....[7]....
        /*01b0*/ 	.word	0x000003a0
        /*01b4*/ 	.word	0x000000ff
        /*01b8*/ 	.word	0x00031830
        /*01bc*/ 	.short	0x0100
        /*01be*/ 	.byte	0x05
	.zero		1


	//   ....[8]....
        /*01c0*/ 	.word	0x000003b0
        /*01c4*/ 	.word	0x000000ff
        /*01c8*/ 	.word	0x00031850
        /*01cc*/ 	.short	0x0100
        /*01ce*/ 	.byte	0x05
	.zero		1


	//   ....[9]....
        /*01d0*/ 	.word	0x000003c0
        /*01d4*/ 	.word	0x000000ff
        /*01d8*/ 	.word	0x00031818
        /*01dc*/ 	.short	0x0100
        /*01de*/ 	.byte	0x05
	.zero		1


	//   ....[10]....
        /*01e0*/ 	.word	0x000003d0
        /*01e4*/ 	.word	0x000000ff
        /*01e8*/ 	.word	0x00031838
        /*01ec*/ 	.short	0x0100
        /*01ee*/ 	.byte	0x05
	.zero		1


	//   ....[11]....
        /*01f0*/ 	.word	0x000003e0
        /*01f4*/ 	.word	0x000000ff
        /*01f8*/ 	.word	0x00031858
        /*01fc*/ 	.short	0x0100
        /*01fe*/ 	.byte	0x05
	.zero		1


	//   ....[12]....
        /*0200*/ 	.word	0x000003f0
        /*0204*/ 	.word	0x000000ff
        /*0208*/ 	.word	0x00031860
        /*020c*/ 	.short	0x0100
        /*020e*/ 	.byte	0x05
	.zero		1


	//   ....[13]....
        /*0210*/ 	.word	0x00000400
        /*0214*/ 	.word	0x000000ff
        /*0218*/ 	.word	0x00031870
        /*021c*/ 	.short	0x0100
        /*021e*/ 	.byte	0x05
	.zero		1


	//   ....[14]....
        /*0220*/ 	.word	0x00000410
        /*0224*/ 	.word	0x000000ff
        /*0228*/ 	.word	0x00031868
        /*022c*/ 	.short	0x0100
        /*022e*/ 	.byte	0x05
	.zero		1


	//   ....[15]....
        /*0230*/ 	.word	0x00000420
        /*0234*/ 	.word	0x000000ff
        /*0238*/ 	.word	0x00031878
        /*023c*/ 	.short	0x0100
        /*023e*/ 	.byte	0x05
	.zero		1


	//   ....[16]....
        /*0240*/ 	.word	0x00000a30
        /*0244*/ 	.word	0x00000002
        /*0248*/ 	.word	0x00031800
        /*024c*/ 	.short	0x010a
        /*024e*/ 	.byte	0xff
	.zero		1


	//   ....[17]....
        /*0250*/ 	.word	0x00000dc0
        /*0254*/ 	.word	0x00000002
        /*0258*/ 	.word	0x00000000
        /*025c*/ 	.short	0x0101
        /*025e*/ 	.byte	0xff
	.zero		1


	//   ....[18]....
        /*0260*/ 	.word	0x000010f0
        /*0264*/ 	.word	0x00000000
        /*0268*/ 	.word	0x00031870
        /*026c*/ 	.short	0x010a
        /*026e*/ 	.byte	0x08
	.zero		1


	//   ....[19]....
        /*0270*/ 	.word	0x00001170
        /*0274*/ 	.word	0x000000ff
        /*0278*/ 	.word	0x00031840
        /*027c*/ 	.short	0x010a
        /*027e*/ 	.byte	0x0a
	.zero		1


	//   ....[20]....
        /*0280*/ 	.word	0x00001540
        /*0284*/ 	.word	0x000000ff
        /*0288*/ 	.word	0x00031840
        /*028c*/ 	.short	0x010a
        /*028e*/ 	.byte	0x0d
	.zero		1


	//   ....[21]....
        /*0290*/ 	.word	0x00001b20
        /*0294*/ 	.word	0x00000003
        /*0298*/ 	.word	0x00031820
        /*029c*/ 	.short	0x010a
        /*029e*/ 	.byte	0xff
	.zero		1


	//   ....[22]....
        /*02a0*/ 	.word	0x00001dc0
        /*02a4*/ 	.word	0x00000003
        /*02a8*/ 	.word	0x00031828
        /*02ac*/ 	.short	0x010a
        /*02ae*/ 	.byte	0xff
	.zero		1


	//   ....[23]....
        /*02b0*/ 	.word	0x00001f20
        /*02b4*/ 	.word	0x00000003
        /*02b8*/ 	.word	0x00031830
        /*02bc*/ 	.short	0x010a
        /*02be*/ 	.byte	0xff
	.zero		1


	//   ....[24]....
        /*02c0*/ 	.word	0x00002070
        /*02c4*/ 	.word	0x00000003
        /*02c8*/ 	.word	0x00031838
        /*02cc*/ 	.short	0x010a
        /*02ce*/ 	.byte	0xff
	.zero		1


	//   ....[25]....
        /*02d0*/ 	.word	0x00002560
        /*02d4*/ 	.word	0x00000002
        /*02d8*/ 	.word	0x00031860
        /*02dc*/ 	.short	0x010a
        /*02de*/ 	.byte	0xff
	.zero		1


	//   ....[26]....
        /*02e0*/ 	.word	0x00003d20
        /*02e4*/ 	.word	0x00000002
        /*02e8*/ 	.word	0x00000000
        /*02ec*/ 	.short	0x0101
        /*02ee*/ 	.byte	0xff
	.zero		1


	//   ....[27]....
        /*02f0*/ 	.word	0x00004090
        /*02f4*/ 	.word	0x00000002
        /*02f8*/ 	.word	0x00031800
        /*02fc*/ 	.short	0x010a
        /*02fe*/ 	.byte	0xff
	.zero		1


	//   ....[28]....
        /*0300*/ 	.word	0x00004110
        /*0304*/ 	.word	0x00000000
        /*0308*/ 	.word	0x00031870
        /*030c*/ 	.short	0x010a
        /*030e*/ 	.byte	0xff
	.zero		1


	//   ....[29]....
        /*0310*/ 	.word	0x00004180
        /*0314*/ 	.word	0x00000002
        /*0318*/ 	.word	0x00031840
        /*031c*/ 	.short	0x010a
        /*031e*/ 	.byte	0xff
	.zero		1


	//   ....[30]....
        /*0320*/ 	.word	0x000041f0
        /*0324*/ 	.word	0x00000002
        /*0328*/ 	.word	0x00031840
        /*032c*/ 	.short	0x010a
        /*032e*/ 	.byte	0xff
	.zero		1


	//   ....[31]....
        /*0330*/ 	.word	0x00004260
        /*0334*/ 	.word	0x00000003
        /*0338*/ 	.word	0x00031820
        /*033c*/ 	.short	0x010a
        /*033e*/ 	.byte	0xff
	.zero		1


	//   ....[32]....
        /*0340*/ 	.word	0x000042c0
        /*0344*/ 	.word	0x00000003
        /*0348*/ 	.word	0x00031828
        /*034c*/ 	.short	0x010a
        /*034e*/ 	.byte	0xff
	.zero		1


	//   ....[33]....
        /*0350*/ 	.word	0x00004320
        /*0354*/ 	.word	0x00000003
        /*0358*/ 	.word	0x00031830
        /*035c*/ 	.short	0x010a
        /*035e*/ 	.byte	0xff
	.zero		1


	//   ....[34]....
        /*0360*/ 	.word	0x00004390
        /*0364*/ 	.word	0x00000003
        /*0368*/ 	.word	0x00031838
        /*036c*/ 	.short	0x010a
        /*036e*/ 	.byte	0xff
	.zero		1


	//   ....[35]....
        /*0370*/ 	.word	0x000043f0
        /*0374*/ 	.word	0x00000002
        /*0378*/ 	.word	0x00031860
        /*037c*/ 	.short	0x010a
        /*037e*/ 	.byte	0xff
	.zero		1


	//----- nvinfo : EIATTR_NUM_MBARRIERS
	.align		4
.L_57:
        /*0380*/ 	.byte	0x03, 0x38
        /*0382*/ 	.short	0x0010


	//----- nvinfo : EIATTR_EXIT_INSTR_OFFSETS
	.align		4
        /*0384*/ 	.byte	0x04, 0x1c
        /*0386*/ 	.short	(.L_59 - .L_58)


	//   ....[0]....
.L_58:
        /*0388*/ 	.word	0x00000830


	//   ....[1]....
        /*038c*/ 	.word	0x00000e20


	//   ....[2]....
        /*0390*/ 	.word	0x00000ef0


	//   ....[3]....
        /*0394*/ 	.word	0x00001860


	//   ....[4]....
        /*0398*/ 	.word	0x000018d0


	//   ....[5]....
        /*039c*/ 	.word	0x00002200


	//   ....[6]....
        /*03a0*/ 	.word	0x00002260


	//   ....[7]....
        /*03a4*/ 	.word	0x00003e80


	//   ....[8]....
        /*03a8*/ 	.word	0x00004070


	//----- nvinfo : EIATTR_MAX_THREADS
	.align		4
.L_59:
        /*03ac*/ 	.byte	0x04, 0x05
        /*03ae*/ 	.short	(.L_61 - .L_60)
.L_60:
        /*03b0*/ 	.word	0x00000100
        /*03b4*/ 	.word	0x00000001
        /*03b8*/ 	.word	0x00000001


	//----- nvinfo : EIATTR_CRS_STACK_SIZE
	.align		4
.L_61:
        /*03bc*/ 	.byte	0x04, 0x1e
        /*03be*/ 	.short	(.L_63 - .L_62)
.L_62:
        /*03c0*/ 	.word	0x00000000


	//----- nvinfo : EIATTR_CBANK_PARAM_SIZE
	.align		4
.L_63:
        /*03c4*/ 	.byte	0x03, 0x19
        /*03c6*/ 	.short	0x02c0


	//----- nvinfo : EIATTR_PARAM_CBANK
	.align		4
        /*03c8*/ 	.byte	0x04, 0x0a
        /*03ca*/ 	.short	(.L_65 - .L_64)
	.align		4
.L_64:
        /*03cc*/ 	.word	index@(.nv.constant0._ZN9deep_gemm24sm100_fp8_gemm_1d1d_implILN4cute4UMMA5MajorE0ELS3_0ELj0ELj4096ELj7168ELj128ELj224ELj128ELj1ELj128ELj128ELj64ELj4ELj128ELj128ELj1ELb0ELj148ELNS_8GemmTypeE0ELb0EN7cutlass10bfloat16_tENS_16EpilogueIdentityEEEvPijjj14CUtensorMap_stS9_S9_S9_S9_)
        /*03d0*/ 	.short	0x0380
        /*03d2*/ 	.short	0x02c0


	//----- nvinfo : EIATTR_SW_WAR
	.align		4
.L_65:
        /*03d4*/ 	.byte	0x04, 0x36
        /*03d6*/ 	.short	(.L_67 - .L_66)
.L_66:
        /*03d8*/ 	.word	0x00000008
.L_67:


//--------------------- .nv.compat                --------------------------
	.section	.nv.compat,"",@"SHT_CUDA_COMPAT_INFO"
	.align	4
        /*0000*/ 	.byte	0x02, 0x02, 0x02, 0x00, 0x02, 0x05, 0x05, 0x00, 0x02, 0x03, 0x01, 0x00, 0x02, 0x06, 0x01, 0x00


//--------------------- .nv.callgraph             --------------------------
	.section	.nv.callgraph,"",@"SHT_CUDA_CALLGRAPH"
	.align	4
	.sectionentsize	8
	.align		4
        /*0000*/ 	.word	0x00000000
	.align		4
        /*0004*/ 	.word	0xffffffff
	.align		4
        /*0008*/ 	.word	0x00000000
	.align		4
        /*000c*/ 	.word	0xfffffffe
	.align		4
        /*0010*/ 	.word	0x00000000
	.align		4
        /*0014*/ 	.word	0xfffffffd
	.align		4
        /*0018*/ 	.word	0x00000000
	.align		4
        /*001c*/ 	.word	0xfffffffc


//--------------------- .nv.constant4             --------------------------
	.section	.nv.constant4,"a",@progbits
	.align	8
	.align		8
.nv.constant4:
        /*0000*/ 	.dword	_ZN47_INTERNAL_e977f14c_9_kernel_cu_4aa30101_28953124cuda3std3__45__cpo5beginE
	.align		8
        /*0008*/ 	.dword	_ZN47_INTERNAL_e977f14c_9_kernel_cu_4aa30101_28953124cuda3std3__45__cpo3endE
	.align		8
        /*0010*/ 	.dword	_ZN47_INTERNAL_e977f14c_9_kernel_cu_4aa30101_28953124cuda3std3__45__cpo6cbeginE
	.align		8
        /*0018*/ 	.dword	_ZN47_INTERNAL_e977f14c_9_kernel_cu_4aa30101_28953124cuda3std3__45__cpo4cendE
	.align		8
        /*0020*/ 	.dword	_ZN47_INTERNAL_e977f14c_9_kernel_cu_4aa30101_28953124cuda3std3__449_GLOBAL__N__e977f14c_9_kernel_cu_4aa30101_28953126ignoreE
	.align		8
        /*0028*/ 	.dword	_ZN47_INTERNAL_e977f14c_9_kernel_cu_4aa30101_28953124cuda3std3__419piecewise_constructE
	.align		8
        /*0030*/ 	.dword	_ZN47_INTERNAL_e977f14c_9_kernel_cu_4aa30101_28953124cuda3std3__48in_placeE
	.align		8
        /*0038*/ 	.dword	_ZN47_INTERNAL_e977f14c_9_kernel_cu_4aa30101_28953124cuda3std6ranges3__45__cpo4swapE
	.align		8
        /*0040*/ 	.dword	_ZN47_INTERNAL_e977f14c_9_kernel_cu_4aa30101_28953124cuda3std6ranges3__45__cpo9iter_moveE
	.align		8
        /*0048*/ 	.dword	_ZN47_INTERNAL_e977f14c_9_kernel_cu_4aa30101_28953124cute7productE
	.align		8
        /*0050*/ 	.dword	_ZN47_INTERNAL_e977f14c_9_kernel_cu_4aa30101_28953124cute1_E


//--------------------- .text._ZN9deep_gemm24sm100_fp8_gemm_1d1d_implILN4cute4UMMA5MajorE0ELS3_0ELj0ELj4096ELj7168ELj128ELj224ELj128ELj1ELj128ELj128ELj64ELj4ELj128ELj128ELj1ELb0ELj148ELNS_8GemmTypeE0ELb0EN7cutlass10bfloat16_tENS_16EpilogueIdentityEEEvPijjj14CUtensorMap_stS9_S9_S9_S9_ --------------------------
	.section	.text._ZN9deep_gemm24sm100_fp8_gemm_1d1d_implILN4cute4UMMA5MajorE0ELS3_0ELj0ELj4096ELj7168ELj128ELj224ELj128ELj1ELj128ELj128ELj64ELj4ELj128ELj128ELj1ELb0ELj148ELNS_8GemmTypeE0ELb0EN7cutlass10bfloat16_tENS_16EpilogueIdentityEEEvPijjj14CUtensorMap_stS9_S9_S9_S9_,"ax",@progbits
	.align	128
        .global         _ZN9deep_gemm24sm100_fp8_gemm_1d1d_implILN4cute4UMMA5MajorE0ELS3_0ELj0ELj4096ELj7168ELj128ELj224ELj128ELj1ELj128ELj128ELj64ELj4ELj128ELj128ELj1ELb0ELj148ELNS_8GemmTypeE0ELb0EN7cutlass10bfloat16_tENS_16EpilogueIdentityEEEvPijjj14CUtensorMap_stS9_S9_S9_S9_
        .type           _ZN9deep_gemm24sm100_fp8_gemm_1d1d_implILN4cute4UMMA5MajorE0ELS3_0ELj0ELj4096ELj7168ELj128ELj224ELj128ELj1ELj128ELj128ELj64ELj4ELj128ELj128ELj1ELb0ELj148ELNS_8GemmTypeE0ELb0EN7cutlass10bfloat16_tENS_16EpilogueIdentityEEEvPijjj14CUtensorMap_stS9_S9_S9_S9_,@function
        .size           _ZN9deep_gemm24sm100_fp8_gemm_1d1d_implILN4cute4UMMA5MajorE0ELS3_0ELj0ELj4096ELj7168ELj128ELj224ELj128ELj1ELj128ELj128ELj64ELj4ELj128ELj128ELj1ELb0ELj148ELNS_8GemmTypeE0ELb0EN7cutlass10bfloat16_tENS_16EpilogueIdentityEEEvPijjj14CUtensorMap_stS9_S9_S9_S9_,(.L_x_81 - _ZN9deep_gemm24sm100_fp8_gemm_1d1d_implILN4cute4UMMA5MajorE0ELS3_0ELj0ELj4096ELj7168ELj128ELj224ELj128ELj1ELj128ELj128ELj64ELj4ELj128ELj128ELj1ELb0ELj148ELNS_8GemmTypeE0ELb0EN7cutlass10bfloat16_tENS_16EpilogueIdentityEEEvPijjj14CUtensorMap_stS9_S9_S9_S9_)
        .other          _ZN9deep_gemm24sm100_fp8_gemm_1d1d_implILN4cute4UMMA5MajorE0ELS3_0ELj0ELj4096ELj7168ELj128ELj224ELj128ELj1ELj128ELj128ELj64ELj4ELj128ELj128ELj1ELb0ELj148ELNS_8GemmTypeE0ELb0EN7cutlass10bfloat16_tENS_16EpilogueIdentityEEEvPijjj14CUtensorMap_stS9_S9_S9_S9_,@"STO_CUDA_ENTRY STV_DEFAULT"
_ZN9deep_gemm24sm100_fp8_gemm_1d1d_implILN4cute4UMMA5MajorE0ELS3_0ELj0ELj4096ELj7168ELj128ELj224ELj128ELj1ELj128ELj128ELj64ELj4ELj128ELj128ELj1ELb0ELj148ELNS_8GemmTypeE0ELb0EN7cutlass10bfloat16_tENS_16EpilogueIdentityEEEvPijjj14CUtensorMap_stS9_S9_S9_S9_:
.text._ZN9deep_gemm24sm100_fp8_gemm_1d1d_implILN4cute4UMMA5MajorE0ELS3_0ELj0ELj4096ELj7168ELj128ELj224ELj128ELj1ELj128ELj128ELj64ELj4ELj128ELj128ELj1ELb0ELj148ELNS_8GemmTypeE0ELb0EN7cutlass10bfloat16_tENS_16EpilogueIdentityEEEvPijjj14CUtensorMap_stS9_S9_S9_S9_:
[----:B------:R-:W1:Y:S01]  /*0000*/  LDC R1, c[0x0][0x37c] ;  /* 0x0000df00ff017b82 */ /* 0x000e620000000800 */
[----:B------:R-:W2:Y:S02]  /*0010*/  S2R R0, SR_TID.X ;  /* 0x0000000000007919 */ /* 0x000ea40000002100 */
[----:B--2---:R-:W-:-:S05]  /*0020*/  SHF.R.U32.HI R0, RZ, 0x5, R0 ;  /* 0x00000005ff007819 */ /* 0x004fca0000011600 */
[----:B------:R-:W2:Y:S02]  /*0030*/  SHFL.IDX PT, R3, R0, RZ, 0x1f ;  /* 0x00001fff00037589 */ /* 0x000ea400000e0000 */
[----:B--2---:R-:W-:-:S13]  /*0040*/  ISETP.NE.AND P0, PT, R3, 0x2, PT ;  /* 0x000000020300780c */ /* 0x004fda0003f05270 */
[----:B-1----:R-:W-:Y:S05]  /*0050*/  @!P0 BRA `(.L_x_0) ;  /* 0x0000000400008947 */ /* 0x002fea0003800000 */
[----:B------:R-:W-:-:S13]  /*0060*/  ISETP.NE.AND P0, PT, R3, 0x1, PT ;  /* 0x000000010300780c */ /* 0x000fda0003f05270 */
[----:B------:R-:W-:Y:S05]  /*0070*/  @!P0 BRA `(.L_x_1) ;  /* 0x0000000000608947 */ /* 0x000fea0003800000 */
[----:B------:R-:W-:-:S13]  /*0080*/  ISETP.NE.AND P0, PT, R3, RZ, PT ;  /* 0x000000ff0300720c */ /* 0x000fda0003f05270 */
[----:B------:R-:W-:Y:S05]  /*0090*/  @P0 BRA `(.L_x_2) ;  /* 0x0000000400a80947 */ /* 0x000fea0003800000 */
[----:B------:R-:W-:Y:S01]  /*00a0*/  ELECT P0, URZ, PT ;  /* 0x0000000000ff782f */ /* 0x000fe20003800000 */
[----:B------:R-:W-:-:S12]  /*00b0*/  BSSY.RECONVERGENT B0, `(.L_x_3) ;  /* 0x0000013000007945 */ /* 0x000fd80003800200 */
[----:B------:R-:W-:Y:S05]  /*00c0*/  @!P0 BRA `(.L_x_4) ;  /* 0x0000000000448947 */ /* 0x000fea0003800000 */
[----:B------:R-:W1:Y:S02]  /*00d0*/  LDCU.64 UR4, c[0x0][0x348] ;  /* 0x00006900ff0477ac */ /* 0x000e640008000a00 */
[----:B-1----:R-:W-:Y:S02]  /*00e0*/  UIADD3 UR12, UP4, UPT, UR4, 0x40, URZ ;  /* 0x00000040040c7890 */ /* 0x002fe4000ff9e0ff */
[----:B------:R-:W-:Y:S02]  /*00f0*/  UIADD3 UR10, UP3, UPT, UR4, 0xc0, URZ ;  /* 0x000000c0040a7890 */ /* 0x000fe4000ff7e0ff */
[----:B------:R-:W-:Y:S02]  /*0100*/  UIADD3 UR8, UP2, UPT, UR4, 0x140, URZ ;  /* 0x0000014004087890 */ /* 0x000fe4000ff5e0ff */
[----:B------:R-:W-:Y:S02]  /*0110*/  UIADD3 UR6, UP1, UPT, UR4, 0x1c0, URZ ;  /* 0x000001c004067890 */ /* 0x000fe4000ff3e0ff */
[----:B------:R-:W-:-:S02]  /*0120*/  UIADD3 UR4, UP0, UPT, UR4, 0x240, URZ ;  /* 0x0000024004047890 */ /* 0x000fc4000ff1e0ff */
[----:B------:R-:W-:Y:S02]  /*0130*/  UIADD3.X UR13, UPT, UPT, URZ, UR5, URZ, UP4, !UPT ;  /* 0x00000005ff0d7290 */ /* 0x000fe4000a7fe4ff */
[----:B------:R-:W-:Y:S02]  /*0140*/  UIADD3.X UR11, UPT, UPT, URZ, UR5, URZ, UP3, !UPT ;  /* 0x00000005ff0b7290 */ /* 0x000fe40009ffe4ff */
[----:B------:R-:W-:Y:S02]  /*0150*/  UIADD3.X UR9, UPT, UPT, URZ, UR5, URZ, UP2, !UPT ;  /* 0x00000005ff097290 */ /* 0x000fe400097fe4ff */
[----:B------:R-:W-:Y:S02]  /*0160*/  UIADD3.X UR7, UPT, UPT, URZ, UR5, URZ, UP1, !UPT ;  /* 0x00000005ff077290 */ /* 0x000fe40008ffe4ff */
[----:B------:R-:W-:Y:S01]  /*0170*/  UIADD3.X UR5, UPT, UPT, URZ, UR5, URZ, UP0, !UPT ;  /* 0x00000005ff057290 */ /* 0x000fe200087fe4ff */
[----:B------:R1:W-:Y:S02]  /*0180*/  UTMACCTL.PF [UR12] ;  /* 0x000000000c0079b9 */ /* 0x0003e40008040000 */
[----:B------:R1:W-:Y:S02]  /*0190*/  UTMACCTL.PF [UR10] ;  /* 0x000000000a0079b9 */ /* 0x0003e40008040000 */
[----:B------:R1:W-:Y:S02]  /*01a0*/  UTMACCTL.PF [UR8] ;  /* 0x00000000080079b9 */ /* 0x0003e40008040000 */
[----:B------:R1:W-:Y:S02]  /*01b0*/  UTMACCTL.PF [UR6] ;  /* 0x00000000060079b9 */ /* 0x0003e40008040000 */
[----:B------:R1:W-:Y:S02]  /*01c0*/  UTMACCTL.PF [UR4] ;  /* 0x00000000040079b9 */ /* 0x0003e40008040000 */
[----:B-1----:R-:W-:Y:S01]  /*01d0*/  NOP ;  /* 0x0000000000007918 */ /* 0x002fe20000000000 */
.L_x_4:
[----:B------:R-:W-:Y:S05]  /*01e0*/  BSYNC.RECONVERGENT B0 ;  /* 0x0000000000007941 */ /* 0x000fea0003800200 */
.L_x_3:
[----:B------:R-:W-:Y:S05]  /*01f0*/  BRA `(.L_x_2) ;  /* 0x0000000400507947 */ /* 0x000fea0003800000 */
.L_x_1:
[----:B------:R-:W-:Y:S01]  /*0200*/  ELECT P0, URZ, PT ;  /* 0x0000000000ff782f */ /* 0x000fe20003800000 */
[----:B------:R-:W-:-:S12]  /*0210*/  BSSY.RECONVERGENT B0, `(.L_x_5) ;  /* 0x0000023000007945 */ /* 0x000fd80003800200 */
[----:B------:R-:W-:Y:S05]  /*0220*/  @!P0 BRA `(.L_x_6) ;  /* 0x0000000000848947 */ /* 0x000fea0003800000 */
[----:B------:R-:W1:Y:S01]  /*0230*/  S2UR UR5, SR_CgaCtaId ;  /* 0x00000000000579c3 */ /* 0x000e620000008800 */
[----:B------:R-:W-:Y:S01]  /*0240*/  UMOV UR7, 0x400 ;  /* 0x0000040000077882 */ /* 0x000fe20000000000 */
[----:B------:R-:W-:Y:S01]  /*0250*/  UMOV UR6, 0x1 ;  /* 0x0000000100067882 */ /* 0x000fe20000000000 */
[----:B------:R-:W-:Y:S02]  /*0260*/  UMOV UR4, 0x20 ;  /* 0x0000002000047882 */ /* 0x000fe40000000000 */
[----:B------:R-:W-:-:S04]  /*0270*/  UIADD3 UR8, UPT, UPT, -UR4, 0x100000, URZ ;  /* 0x0010000004087890 */ /* 0x000fc8000fffe1ff */
[----:B------:R-:W-:Y:S02]  /*0280*/  USHF.L.U32 UR9, UR8, 0xb, URZ ;  /* 0x0000000b08097899 */ /* 0x000fe400080006ff */
[----:B------:R-:W-:Y:S01]  /*0290*/  USHF.L.U32 UR8, UR8, 0x1, URZ ;  /* 0x0000000108087899 */ /* 0x000fe200080006ff */
[----:B------:R-:W-:Y:S02]  /*02a0*/  UMOV UR4, 0x80 ;  /* 0x0000008000047882 */ /* 0x000fe40000000000 */
[----:B------:R-:W-:-:S04]  /*02b0*/  UIADD3 UR10, UPT, UPT, -UR4, 0x100000, URZ ;  /* 0x00100000040a7890 */ /* 0x000fc8000fffe1ff */
[----:B------:R-:W-:Y:S02]  /*02c0*/  USHF.L.U32 UR11, UR10, 0xb, URZ ;  /* 0x0000000b0a0b7899 */ /* 0x000fe400080006ff */
[----:B------:R-:W-:Y:S02]  /*02d0*/  USHF.L.U32 UR10, UR10, 0x1, URZ ;  /* 0x000000010a0a7899 */ /* 0x000fe400080006ff */
[----:B-1----:R-:W-:Y:S02]  /*02e0*/  ULEA UR5, UR5, UR7, 0x18 ;  /* 0x0000000705057291 */ /* 0x002fe4000f8ec0ff */
[----:B------:R-:W-:-:S04]  /*02f0*/  UIADD3 UR6, UPT, UPT, -UR6, 0x100000, URZ ;  /* 0x0010000006067890 */ /* 0x000fc8000fffe1ff */
[----:B------:R-:W-:Y:S02]  /*0300*/  USHF.L.U32 UR7, UR6, 0xb, URZ ;  /* 0x0000000b06077899 */ /* 0x000fe400080006ff */
[----:B------:R-:W-:Y:S01]  /*0310*/  USHF.L.U32 UR6, UR6, 0x1, URZ ;  /* 0x0000000106067899 */ /* 0x000fe200080006ff */
[----:B------:R-:W1:Y:S11]  /*0320*/  FENCE.VIEW.ASYNC.S ;  /* 0x00000000000073c6 */ /* 0x000e760000000000 */
[----:B-1----:R1:W2:Y:S01]  /*0330*/  SYNCS.EXCH.64 URZ, [UR5+0x31800], UR6 ;  /* 0x0318000605ff75b2 */ /* 0x0022a20008000100 */
[----:B------:R1:W3:Y:S01]  /*0340*/  SYNCS.EXCH.64 URZ, [UR5+0x31820], UR6 ;  /* 0x0318200605ff75b2 */ /* 0x0002e20008000100 */
[----:B------:R1:W4:Y:S01]  /*0350*/  SYNCS.EXCH.64 URZ, [UR5+0x31840], UR8 ;  /* 0x0318400805ff75b2 */ /* 0x0003220008000100 */
[----:B------:R1:W5:Y:S01]  /*0360*/  SYNCS.EXCH.64 URZ, [UR5+0x31808], UR6 ;  /* 0x0318080605ff75b2 */ /* 0x0003620008000100 */
[----:B------:R1:W1:Y:S01]  /*0370*/  SYNCS.EXCH.64 URZ, [UR5+0x31828], UR6 ;  /* 0x0318280605ff75b2 */ /* 0x0002620008000100 */
        /* <DEDUP_REMOVED lines=11> */
[----:B------:R-:W-:Y:S01]  /*0430*/  NOP ;  /* 0x0000000000007918 */ /* 0x000fe20000000000 */
.L_x_6:
[----:B-1----:R-:W-:Y:S05]  /*0440*/  BSYNC.RECONVERGENT B0 ;  /* 0x0000000000007941 */ /* 0x002fea0003800200 */
.L_x_5:
[----:B------:R-:W-:Y:S05]  /*0450*/  BRA `(.L_x_2) ;  /* 0x0000000000b87947 */ /* 0x000fea0003800000 */
.L_x_0:
[----:B------:R-:W1:Y:S01]  /*0460*/  S2UR UR6, SR_CgaCtaId ;  /* 0x00000000000679c3 */ /* 0x000e620000008800 */
[----:B------:R-:W-:Y:S01]  /*0470*/  NOP ;  /* 0x0000000000007918 */ /* 0x000fe20000000000 */
[----:B------:R-:W-:Y:S01]  /*0480*/  UMOV UR4, 0x40 ;  /* 0x0000004000047882 */ /* 0x000fe20000000000 */
[----:B------:R-:W-:Y:S01]  /*0490*/  UMOV UR5, 0x400 ;  /* 0x0000040000057882 */ /* 0x000fe20000000000 */
[----:B-1----:R-:W-:Y:S02]  /*04a0*/  ULEA UR4, UR6, UR4, 0x18 ;  /* 0x0000000406047291 */ /* 0x002fe4000f8ec0ff */
[----:B------:R-:W-:-:S07]  /*04b0*/  ULEA UR5, UR6, UR5, 0x18 ;  /* 0x0000000506057291 */ /* 0x000fce000f8ec0ff */
[----:B------:R-:W1:Y:S02]  /*04c0*/  LDS.U8 R0, [UR4] ;  /* 0x00000004ff007984 */ /* 0x000e640008000000 */
[----:B-1----:R-:W-:-:S13]  /*04d0*/  ISETP.NE.AND P0, PT, R0, RZ, PT ;  /* 0x000000ff0000720c */ /* 0x002fda0003f05270 */
[----:B------:R-:W-:Y:S05]  /*04e0*/  @P0 BRA `(.L_x_7) ;  /* 0x00000000007c0947 */ /* 0x000fea0003800000 */
[----:B------:R-:W-:-:S13]  /*04f0*/  ELECT P0, URZ, PT ;  /* 0x0000000000ff782f */ /* 0x000fda0003800000 */
[----:B------:R-:W-:Y:S05]  /*0500*/  @!P0 BRA `(.L_x_8) ;  /* 0x0000000000848947 */ /* 0x000fea0003800000 */
[----:B------:R-:W-:Y:S01]  /*0510*/  UMOV UR4, 0x10 ;  /* 0x0000001000047882 */ /* 0x000fe20000000000 */
[----:B------:R-:W-:-:S04]  /*0520*/  IMAD.MOV.U32 R2, RZ, RZ, 0xffff ;  /* 0x0000ffffff027424 */ /* 0x000fc800078e00ff */
[----:B------:R-:W-:Y:S04]  /*0530*/  DEPBAR.LE SB1, 0x36 ;  /* 0x00009d800000791a */ /* 0x000fe80000000000 */
[----:B------:R-:W1:Y:S02]  /*0540*/  UTCATOMSWS.FIND_AND_SET.ALIGN UP0, UR4, UR4 ;  /* 0x00000004000475e3 */ /* 0x000e640008000800 */
[----:B-1----:R-:W-:Y:S01]  /*0550*/  PLOP3.LUT P0, PT, PT, PT, UP0, 0x80, 0x8 ;  /* 0x000000000008781c */ /* 0x002fe20003f0f008 */
[----:B------:R-:W-:-:S03]  /*0560*/  IMAD.U32 R7, RZ, RZ, UR4 ;  /* 0x00000004ff077e24 */ /* 0x000fc6000f8e00ff */
[----:B------:R-:W-:-:S04]  /*0570*/  SEL R0, RZ, 0xffffffff, !P0 ;  /* 0xffffffffff007807 */ /* 0x000fc80004000000 */
[----:B------:R-:W-:Y:S01]  /*0580*/  ISETP.NE.AND P0, PT, R0, RZ, PT ;  /* 0x000000ff0000720c */ /* 0x000fe20003f05270 */
[----:B------:R-:W-:-:S12]  /*0590*/  IMAD.MOV.U32 R0, RZ, RZ, 0x1 ;  /* 0x00000001ff007424 */ /* 0x000fd800078e00ff */
[----:B------:R-:W-:Y:S05]  /*05a0*/  @P0 BRA `(.L_x_9) ;  /* 0x0000000000240947 */ /* 0x000fea0003800000 */
.L_x_10:
[----:B------:R-:W-:Y:S05]  /*05b0*/  NANOSLEEP 0x64 ;  /* 0x000000640000795d */ /* 0x000fea0003800000 */
[----:B------:R-:W-:-:S05]  /*05c0*/  UMOV UR4, 0x10 ;  /* 0x0000001000047882 */ /* 0x000fca0000000000 */
[----:B------:R-:W-:Y:S04]  /*05d0*/  DEPBAR.LE SB1, 0x36 ;  /* 0x00009d800000791a */ /* 0x000fe80000000000 */
[----:B------:R-:W1:Y:S02]  /*05e0*/  UTCATOMSWS.FIND_AND_SET.ALIGN UP0, UR4, UR4 ;  /* 0x00000004000475e3 */ /* 0x000e640008000800 */
[----:B-1----:R-:W-:Y:S01]  /*05f0*/  PLOP3.LUT P0, PT, PT, PT, UP0, 0x80, 0x8 ;  /* 0x000000000008781c */ /* 0x002fe20003f0f008 */
[----:B------:R-:W-:-:S03]  /*0600*/  IMAD.U32 R7, RZ, RZ, UR4 ;  /* 0x00000004ff077e24 */ /* 0x000fc6000f8e00ff */
[----:B------:R-:W-:-:S04]  /*0610*/  SEL R4, RZ, 0xffffffff, !P0 ;  /* 0xffffffffff047807 */ /* 0x000fc80004000000 */
[----:B------:R-:W-:-:S13]  /*0620*/  ISETP.NE.AND P0, PT, R4, RZ, PT ;  /* 0x000000ff0400720c */ /* 0x000fda0003f05270 */
[----:B------:R-:W-:Y:S05]  /*0630*/  @!P0 BRA `(.L_x_10) ;  /* 0xfffffffc00dc8947 */ /* 0x000fea000383ffff */
.L_x_9:
[C---:B------:R-:W-:Y:S01]  /*0640*/  VIADD R5, R7.reuse, 0x10 ;  /* 0x0000001007057836 */ /* 0x040fe20000000000 */
[----:B------:R-:W-:Y:S01]  /*0650*/  UMOV UR4, 0x50 ;  /* 0x0000005000047882 */ /* 0x000fe20000000000 */
[----:B------:R-:W-:Y:S01]  /*0660*/  SHF.L.U32 R2, R2, R7, RZ ;  /* 0x0000000702027219 */ /* 0x000fe200000006ff */
[----:B------:R-:W-:Y:S01]  /*0670*/  ULEA UR4, UR6, UR4, 0x18 ;  /* 0x0000000406047291 */ /* 0x000fe2000f8ec0ff */
[----:B------:R-:W-:Y:S01]  /*0680*/  IMAD.SHL.U32 R7, R7, 0x20, RZ ;  /* 0x0000002007077824 */ /* 0x000fe200078e00ff */
[----:B------:R-:W-:-:S04]  /*0690*/  SHF.L.U32 R5, R0, R5, RZ ;  /* 0x0000000500057219 */ /* 0x000fc800000006ff */
[----:B------:R-:W-:-:S05]  /*06a0*/  LOP3.LUT R2, R5, R2, RZ, 0xfc, !PT ;  /* 0x0000000205027212 */ /* 0x000fca00078efcff */
[----:B------:R1:W-:Y:S04]  /*06b0*/  ATOMS.OR RZ, [UR4], R2 ;  /* 0x00000002ffff798c */ /* 0x0003e8000b000004 */
[----:B------:R1:W-:Y:S01]  /*06c0*/  STS [UR5+0x31880], R7 ;  /* 0x03188007ff007988 */ /* 0x0003e20008000805 */
[----:B------:R-:W-:Y:S05]  /*06d0*/  BRA `(.L_x_8) ;  /* 0x0000000000107947 */ /* 0x000fea0003800000 */
.L_x_7:
[----:B------:R-:W-:Y:S02]  /*06e0*/  MOV R0, 0xffffffff ;  /* 0xffffffff00007802 */ /* 0x000fe40000000f00 */
[----:B------:R-:W-:-:S03]  /*06f0*/  MOV R4, 0x720 ;  /* 0x0000072000047802 */ /* 0x000fc60000000f00 */
[----:B------:R1:W-:Y:S04]  /*0700*/  STS [UR5+0x31880], R0 ;  /* 0x03188000ff007988 */ /* 0x0003e80008000805 */
[----:B-1----:R-:W-:Y:S05]  /*0710*/  CALL.REL.NOINC `($__internal_1_$__cuda_sm10x_tcgen05_guardrail_trap_phase_invalid_during_alloc) ;  /* 0x0000003c00547944 */ /* 0x002fea0003c00000 */
.L_x_8:
[----:B------:R-:W-:Y:S05]  /*0720*/  WARPSYNC.ALL ;  /* 0x0000000000007948 */ /* 0x000fea0003800000 */
[----:B------:R-:W-:Y:S01]  /*0730*/  NOP ;  /* 0x0000000000007918 */ /* 0x000fe20000000000 */
.L_x_2:
[----:B------:R-:W1:Y:S01]  /*0740*/  LDC R0, c[0x0][0x388] ;  /* 0x0000e200ff007b82 */ /* 0x000e620000000800 */
[----:B------:R-:W5:Y:S07]  /*0750*/  S2R R21, SR_LANEID ;  /* 0x0000000000157919 */ /* 0x000f6e0000000000 */
[----:B--2345:R-:W-:Y:S01]  /*0760*/  BAR.SYNC.DEFER_BLOCKING 0x0 ;  /* 0x0000000000007b1d */ /* 0x03cfe20000010000 */
[----:B------:R-:W-:Y:S02]  /*0770*/  ISETP.NE.AND P0, PT, R3, RZ, PT ;  /* 0x000000ff0300720c */ /* 0x000fe40003f05270 */
[----:B-1----:R-:W-:-:S04]  /*0780*/  IADD3 R0, PT, PT, R0, 0x7f, RZ ;  /* 0x0000007f00007810 */ /* 0x002fc80007ffe0ff */
[----:B------:R-:W-:-:S05]  /*0790*/  SHF.R.U32.HI R31, RZ, 0x7, R0 ;  /* 0x00000007ff1f7819 */ /* 0x000fca0000011600 */
[----:B------:R-:W-:Y:S02]  /*07a0*/  IMAD R5, R31, 0x13, RZ ;  /* 0x000000131f057824 */ /* 0x000fe400078e02ff */
[----:B------:R-:W-:Y:S05]  /*07b0*/  @!P0 BRA `(.L_x_11) ;  /* 0x0000001000348947 */ /* 0x000fea0003800000 */
[----:B------:R-:W-:Y:S01]  /*07c0*/  ISETP.NE.AND P0, PT, R3, 0x1, PT ;  /* 0x000000010300780c */ /* 0x000fe20003f05270 */
[----:B------:R-:W1:-:S12]  /*07d0*/  S2UR UR5, SR_CgaCtaId ;  /* 0x00000000000579c3 */ /* 0x000e580000008800 */
[----:B------:R-:W-:Y:S05]  /*07e0*/  @!P0 BRA `(.L_x_12) ;  /* 0x0000000400988947 */ /* 0x000fea0003800000 */
[----:B------:R-:W-:-:S13]  /*07f0*/  ISETP.NE.AND P0, PT, R3, 0x2, PT ;  /* 0x000000020300780c */ /* 0x000fda0003f05270 */
[----:B------:R-:W-:Y:S05]  /*0800*/  @P0 BRA `(.L_x_13) ;  /* 0x00000018008c0947 */ /* 0x000fea0003800000 */
[----:B------:R-:W2:Y:S02]  /*0810*/  S2UR UR4, SR_CTAID.X ;  /* 0x00000000000479c3 */ /* 0x000ea40000002500 */
[----:B--2---:R-:W-:-:S13]  /*0820*/  ISETP.LE.U32.AND P0, PT, R5, UR4, PT ;  /* 0x0000000405007c0c */ /* 0x004fda000bf03070 */
[----:B-1----:R-:W-:Y:S05]  /*0830*/  @P0 EXIT ;  /* 0x000000000000094d */ /* 0x002fea0003800000 */
[----:B------:R-:W-:Y:S01]  /*0840*/  ULOP3.LUT UR4, URZ, UR4, URZ, 0x33, !UPT ;  /* 0x00000004ff047292 */ /* 0x000fe2000f8e33ff */
[----:B------:R-:W-:Y:S01]  /*0850*/  SHF.R.U32.HI R20, RZ, 0x3, R21 ;  /* 0x00000003ff147819 */ /* 0x000fe20000011615 */
[----:B------:R-:W-:Y:S02]  /*0860*/  HFMA2 R16, -RZ, RZ, 0, 0 ;  /* 0x00000000ff107431 */ /* 0x000fe400000001ff */
[----:B------:R-:W-:Y:S01]  /*0870*/  IMAD.MOV.U32 R15, RZ, RZ, RZ ;  /* 0x000000ffff0f7224 */ /* 0x000fe200078e00ff */
[----:B------:R-:W-:Y:S01]  /*0880*/  UMOV UR5, URZ ;  /* 0x000000ff00057c82 */ /* 0x000fe20008000000 */
[C---:B------:R-:W-:Y:S01]  /*0890*/  LOP3.LUT R18, R20.reuse, 0x2, RZ, 0x3c, !PT ;  /* 0x0000000214127812 */ /* 0x040fe200078e3cff */
[----:B------:R-:W-:Y:S01]  /*08a0*/  VIADD R25, R5, UR4 ;  /* 0x0000000405197c36 */ /* 0x000fe20008000000 */
[C---:B------:R-:W-:Y:S01]  /*08b0*/  LOP3.LUT R4, R20.reuse, 0x3, RZ, 0x3c, !PT ;  /* 0x0000000314047812 */ /* 0x040fe200078e3cff */
[C---:B------:R-:W-:Y:S01]  /*08c0*/  IMAD.SHL.U32 R0, R20.reuse, 0x20, RZ ;  /* 0x0000002014007824 */ /* 0x040fe200078e00ff */
[----:B------:R-:W-:Y:S01]  /*08d0*/  LOP3.LUT R6, R20, 0x1, RZ, 0x3c, !PT ;  /* 0x0000000114067812 */ /* 0x000fe200078e3cff */
[C---:B------:R-:W-:Y:S01]  /*08e0*/  IMAD R20, R21.reuse, 0x4, R20 ;  /* 0x0000000415147824 */ /* 0x040fe200078e0214 */
[----:B------:R-:W-:Y:S01]  /*08f0*/  SHF.R.U32.HI R25, RZ, 0x2, R25 ;  /* 0x00000002ff197819 */ /* 0x000fe20000011619 */
[C---:B------:R-:W-:Y:S01]  /*0900*/  IMAD.IADD R24, R0.reuse, 0x1, R21 ;  /* 0x0000000100187824 */ /* 0x040fe200078e0215 */
[C---:B------:R-:W-:Y:S01]  /*0910*/  LOP3.LUT R2, R0.reuse, 0x20, RZ, 0x3c, !PT ;  /* 0x0000002000027812 */ /* 0x040fe200078e3cff */
[----:B------:R-:W-:Y:S01]  /*0920*/  IMAD R18, R21, 0x4, R18 ;  /* 0x0000000415127824 */ /* 0x000fe200078e0212 */
[C---:B------:R-:W-:Y:S01]  /*0930*/  LOP3.LUT R22, R0.reuse, 0x40, RZ, 0x3c, !PT ;  /* 0x0000004000167812 */ /* 0x040fe200078e3cff */
[----:B------:R-:W-:Y:S01]  /*0940*/  IMAD.HI.U32 R25, R25, 0x1bacf915, RZ ;  /* 0x1bacf91519197827 */ /* 0x000fe200078e00ff */
[----:B------:R-:W-:-:S02]  /*0950*/  LOP3.LUT R0, R0, 0x60, RZ, 0x3c, !PT ;  /* 0x0000006000007812 */ /* 0x000fc400078e3cff */
[C---:B------:R-:W-:Y:S01]  /*0960*/  LEA R19, R21.reuse, R6, 0x2 ;  /* 0x0000000615137211 */ /* 0x040fe200078e10ff */
[----:B------:R-:W-:Y:S01]  /*0970*/  IMAD R17, R21, 0x4, R4 ;  /* 0x0000000415117824 */ /* 0x000fe200078e0204 */
[----:B------:R-:W-:Y:S01]  /*0980*/  IADD3 R23, PT, PT, R2, R21, RZ ;  /* 0x0000001502177210 */ /* 0x000fe20007ffe0ff */
[----:B------:R-:W-:Y:S01]  /*0990*/  IMAD.IADD R22, R22, 0x1, R21 ;  /* 0x0000000116167824 */ /* 0x000fe200078e0215 */
[----:B------:R-:W-:Y:S01]  /*09a0*/  SHF.R.U32.HI R25, RZ, 0x2, R25 ;  /* 0x00000002ff197819 */ /* 0x000fe20000011619 */
[----:B------:R-:W-:-:S07]  /*09b0*/  IMAD.IADD R21, R0, 0x1, R21 ;  /* 0x0000000100157824 */ /* 0x000fce00078e0215 */
.L_x_17:
[----:B-1----:R-:W1:Y:S01]  /*09c0*/  S2R R0, SR_CgaCtaId ;  /* 0x0000000000007919 */ /* 0x002e620000008800 */
[----:B------:R-:W-:Y:S01]  /*09d0*/  MOV R3, 0x400 ;  /* 0x0000040000037802 */ /* 0x000fe20000000f00 */
[----:B------:R-:W-:-:S03]  /*09e0*/  UMOV UR4, URZ ;  /* 0x000000ff00047c82 */ /* 0x000fc60008000000 */
[----:B-1----:R-:W-:-:S07]  /*09f0*/  LEA R0, R0, R3, 0x18 ;  /* 0x0000000300007211 */ /* 0x002fce00078ec0ff */
.L_x_16:
[----:B-1----:R-:W-:Y:S01]  /*0a00*/  LEA R2, R15, R0, 0x3 ;  /* 0x000000000f027211 */ /* 0x002fe200078e18ff */
[----:B------:R-:W-:Y:S01]  /*0a10*/  ULOP3.LUT UP0, URZ, UR4, 0x3, URZ, 0xc0, !UPT ;  /* 0x0000000304ff7892 */ /* 0x000fe2000f80c0ff */
[----:B------:R-:W-:-:S04]  /*0a20*/  SHF.L.U32 R5, R16, 0x1f, RZ ;  /* 0x0000001f10057819 */ /* 0x000fc800000006ff */
[----:B------:R-:W1:Y:S02]  /*0a30*/  SYNCS.PHASECHK.TRANS64.TRYWAIT P0, [R2+URZ+0x31800], R5 ;  /* 0x03180005020075a7 */ /* 0x000e6400080011ff */
[----:B-1----:R-:W-:Y:S05]  /*0a40*/  @!P0 BRA `(.L_x_14) ;  /* 0x00000034008c8947 */ /* 0x002fea0003800000 */
.L_x_60:
[----:B------:R-:W-:Y:S05]  /*0a50*/  BRA.U UP0, `(.L_x_15) ;  /* 0x0000000100bc7547 */ /* 0x000fea000b800000 */
[C-C-:B------:R-:W-:Y:S02]  /*0a60*/  IMAD R26, R15.reuse, 0x200, R0.reuse ;  /* 0x000002000f1a7824 */ /* 0x140fe400078e0200 */
[----:B------:R-:W-:Y:S02]  /*0a70*/  IMAD R3, R15, 0x400, R0 ;  /* 0x000004000f037824 */ /* 0x000fe400078e0200 */
[--C-:B------:R-:W-:Y:S01]  /*0a80*/  IMAD R9, R24, 0x4, R26.reuse ;  /* 0x0000000418097824 */ /* 0x100fe200078e021a */
[-C--:B------:R-:W-:Y:S01]  /*0a90*/  LEA R8, R23, R26.reuse, 0x2 ;  /* 0x0000001a17087211 */ /* 0x080fe200078e10ff */
[--C-:B------:R-:W-:Y:S01]  /*0aa0*/  IMAD R29, R22, 0x4, R26.reuse ;  /* 0x00000004161d7824 */ /* 0x100fe200078e021a */
[-C--:B------:R-:W-:Y:S01]  /*0ab0*/  LEA R27, R21, R26.reuse, 0x2 ;  /* 0x0000001a151b7211 */ /* 0x080fe200078e10ff */
[--C-:B-1----:R-:W-:Y:S01]  /*0ac0*/  IMAD R5, R19, 0x4, R26.reuse ;  /* 0x0000000413057824 */ /* 0x102fe200078e021a */
[-C--:B------:R-:W-:Y:S01]  /*0ad0*/  LEA R6, R20, R26.reuse, 0x2 ;  /* 0x0000001a14067211 */ /* 0x080fe200078e10ff */
[----:B------:R-:W1:Y:S01]  /*0ae0*/  LDS R9, [R9+0x30000] ;  /* 0x0300000009097984 */ /* 0x000e620000000800 */
[----:B------:R-:W-:Y:S01]  /*0af0*/  LEA R4, R18, R26, 0x2 ;  /* 0x0000001a12047211 */ /* 0x000fe200078e10ff */
[----:B------:R-:W-:Y:S01]  /*0b00*/  IMAD R26, R17, 0x4, R26 ;  /* 0x00000004111a7824 */ /* 0x000fe200078e021a */
[-C--:B------:R-:W-:Y:S01]  /*0b10*/  LEA R14, R24, R3.reuse, 0x2 ;  /* 0x00000003180e7211 */ /* 0x080fe200078e10ff */
[----:B------:R-:W2:Y:S01]  /*0b20*/  LDS R8, [R8+0x30000] ;  /* 0x0300000008087984 */ /* 0x000ea20000000800 */
[--C-:B------:R-:W-:Y:S01]  /*0b30*/  IMAD R11, R23, 0x4, R3.reuse ;  /* 0x00000004170b7824 */ /* 0x100fe200078e0203 */
[----:B------:R-:W-:Y:S01]  /*0b40*/  LEA R10, R22, R3, 0x2 ;  /* 0x00000003160a7211 */ /* 0x000fe200078e10ff */
[----:B------:R-:W-:Y:S01]  /*0b50*/  IMAD R7, R21, 0x4, R3 ;  /* 0x0000000415077824 */ /* 0x000fe200078e0203 */
[----:B------:R-:W3:Y:S04]  /*0b60*/  LDS R29, [R29+0x30000] ;  /* 0x030000001d1d7984 */ /* 0x000ee80000000800 */
[----:B------:R-:W4:Y:S01]  /*0b70*/  LDS R27, [R27+0x30000] ;  /* 0x030000001b1b7984 */ /* 0x000f220000000800 */
[----:B------:R-:W-:-:S03]  /*0b80*/  NOP ;  /* 0x0000000000007918 */ /* 0x000fc60000000000 */
[----:B-1----:R1:W-:Y:S04]  /*0b90*/  STS [R6+0x30000], R9 ;  /* 0x0300000906007388 */ /* 0x0023e80000000800 */
[----:B--2---:R2:W-:Y:S04]  /*0ba0*/  STS [R5+0x30000], R8 ;  /* 0x0300000805007388 */ /* 0x0045e80000000800 */
[----:B---3--:R3:W-:Y:S04]  /*0bb0*/  STS [R4+0x30000], R29 ;  /* 0x0300001d04007388 */ /* 0x0087e80000000800 */
[----:B----4-:R-:W-:Y:S04]  /*0bc0*/  STS [R26+0x30000], R27 ;  /* 0x0300001b1a007388 */ /* 0x010fe80000000800 */
[----:B------:R-:W4:Y:S04]  /*0bd0*/  LDS R13, [R14+0x30800] ;  /* 0x030800000e0d7984 */ /* 0x000f280000000800 */
[----:B------:R-:W5:Y:S04]  /*0be0*/  LDS R12, [R11+0x30800] ;  /* 0x030800000b0c7984 */ /* 0x000f680000000800 */
[----:B------:R-:W5:Y:S01]  /*0bf0*/  LDS R9, [R10+0x30800] ;  /* 0x030800000a097984 */ /* 0x000f620000000800 */
[----:B-1----:R-:W-:-:S03]  /*0c00*/  LEA R6, R20, R3, 0x2 ;  /* 0x0000000314067211 */ /* 0x002fc600078e10ff */
[----:B------:R-:W1:Y:S01]  /*0c10*/  LDS R8, [R7+0x30800] ;  /* 0x0308000007087984 */ /* 0x000e620000000800 */
[----:B--2---:R-:W-:Y:S01]  /*0c20*/  IMAD R5, R19, 0x4, R3 ;  /* 0x0000000413057824 */ /* 0x004fe200078e0203 */
[----:B------:R-:W-:Y:S01]  /*0c30*/  NOP ;  /* 0x0000000000007918 */ /* 0x000fe20000000000 */
[-C--:B---3--:R-:W-:Y:S02]  /*0c40*/  LEA R4, R18, R3.reuse, 0x2 ;  /* 0x0000000312047211 */ /* 0x088fe400078e10ff */
[----:B------:R-:W-:Y:S01]  /*0c50*/  LEA R3, R17, R3, 0x2 ;  /* 0x0000000311037211 */ /* 0x000fe200078e10ff */
[----:B----4-:R-:W-:Y:S04]  /*0c60*/  STS [R6+0x30800], R13 ;  /* 0x0308000d06007388 */ /* 0x010fe80000000800 */
[----:B-----5:R-:W-:Y:S04]  /*0c70*/  STS [R5+0x30800], R12 ;  /* 0x0308000c05007388 */ /* 0x020fe80000000800 */
[----:B------:R-:W-:Y:S04]  /*0c80*/  STS [R4+0x30800], R9 ;  /* 0x0308000904007388 */ /* 0x000fe80000000800 */
[----:B-1----:R-:W-:Y:S04]  /*0c90*/  STS [R3+0x30800], R8 ;  /* 0x0308000803007388 */ /* 0x002fe80000000800 */
[----:B------:R-:W1:Y:S04]  /*0ca0*/  LDS R27, [R14+0x30a00] ;  /* 0x030a00000e1b7984 */ /* 0x000e680000000800 */
[----:B------:R-:W2:Y:S04]  /*0cb0*/  LDS R26, [R11+0x30a00] ;  /* 0x030a00000b1a7984 */ /* 0x000ea80000000800 */
[----:B------:R-:W3:Y:S04]  /*0cc0*/  LDS R29, [R10+0x30a00] ;  /* 0x030a00000a1d7984 */ /* 0x000ee80000000800 */
[----:B------:R-:W4:Y:S01]  /*0cd0*/  LDS R28, [R7+0x30a00] ;  /* 0x030a0000071c7984 */ /* 0x000f220000000800 */
[----:B------:R-:W-:-:S03]  /*0ce0*/  NOP ;  /* 0x0000000000007918 */ /* 0x000fc60000000000 */
[----:B-1----:R5:W-:Y:S04]  /*0cf0*/  STS [R6+0x30a00], R27 ;  /* 0x030a001b06007388 */ /* 0x002be80000000800 */
[----:B--2---:R5:W-:Y:S04]  /*0d00*/  STS [R5+0x30a00], R26 ;  /* 0x030a001a05007388 */ /* 0x004be80000000800 */
[----:B---3--:R5:W-:Y:S04]  /*0d10*/  STS [R4+0x30a00], R29 ;  /* 0x030a001d04007388 */ /* 0x008be80000000800 */
[----:B----4-:R5:W-:Y:S01]  /*0d20*/  STS [R3+0x30a00], R28 ;  /* 0x030a001c03007388 */ /* 0x010be20000000800 */
[----:B------:R1:W-:Y:S06]  /*0d30*/  MEMBAR.ALL.CTA ;  /* 0x0000000000007992 */ /* 0x0003ec0000008000 */
[----:B-1----:R-:W2:Y:S02]  /*0d40*/  FENCE.VIEW.ASYNC.S ;  /* 0x00000000000073c6 */ /* 0x002ea40000000000 */
.L_x_15:
[----:B-1----:R-:W-:Y:S01]  /*0d50*/  VIADD R2, R2, 0x31840 ;  /* 0x0003184002027836 */ /* 0x002fe20000000000 */
[C---:B------:R-:W-:Y:S01]  /*0d60*/  ISETP.NE.AND P0, PT, R15.reuse, 0x3, PT ;  /* 0x000000030f00780c */ /* 0x040fe20003f05270 */
[----:B------:R-:W-:Y:S01]  /*0d70*/  VIADD R15, R15, 0x1 ;  /* 0x000000010f0f7836 */ /* 0x000fe20000000000 */
[----:B------:R-:W-:Y:S02]  /*0d80*/  UIADD3 UR4, UPT, UPT, UR4, 0x1, URZ ;  /* 0x0000000104047890 */ /* 0x000fe4000fffe0ff */
[----:B------:R-:W-:Y:S02]  /*0d90*/  PRMT R2, RZ, 0x654, R2 ;  /* 0x00000654ff027816 */ /* 0x000fe40000000002 */
[----:B------:R-:W-:Y:S01]  /*0da0*/  SEL R15, R15, RZ, P0 ;  /* 0x000000ff0f0f7207 */ /* 0x000fe20000000000 */
[----:B------:R-:W-:Y:S01]  /*0db0*/  UISETP.NE.AND UP0, UPT, UR4, 0x38, UPT ;  /* 0x000000380400788c */ /* 0x000fe2000bf05270 */
[----:B--2---:R1:W-:Y:S02]  /*0dc0*/  SYNCS.ARRIVE.TRANS64.RED.A1T0 RZ, [R2+URZ], RZ ;  /* 0x000000ff02ff79a7 */ /* 0x0043e400081004ff */
[----:B------:R-:W-:-:S04]  /*0dd0*/  ISETP.NE.AND P0, PT, R15, RZ, PT ;  /* 0x000000ff0f00720c */ /* 0x000fc80003f05270 */
[----:B-----5:R-:W-:-:S04]  /*0de0*/  SEL R3, RZ, 0x1, P0 ;  /* 0x00000001ff037807 */ /* 0x020fc80000000000 */
[----:B------:R-:W-:Y:S01]  /*0df0*/  LOP3.LUT R16, R16, R3, RZ, 0x3c, !PT ;  /* 0x0000000310107212 */ /* 0x000fe200078e3cff */
[----:B------:R-:W-:Y:S06]  /*0e00*/  BRA.U UP0, `(.L_x_16) ;  /* 0xfffffff900fc7547 */ /* 0x000fec000b83ffff */
[----:B------:R-:W-:-:S13]  /*0e10*/  ISETP.NE.AND P0, PT, R25, UR5, PT ;  /* 0x0000000519007c0c */ /* 0x000fda000bf05270 */
[----:B------:R-:W-:Y:S05]  /*0e20*/  @!P0 EXIT ;  /* 0x000000000000894d */ /* 0x000fea0003800000 */
[----:B------:R-:W-:Y:S01]  /*0e30*/  UIADD3 UR5, UPT, UPT, UR5, 0x1, URZ ;  /* 0x0000000105057890 */ /* 0x000fe2000fffe0ff */
[----:B------:R-:W-:Y:S05]  /*0e40*/  BRA `(.L_x_17) ;  /* 0xfffffff800dc7947 */ /* 0x000fea000383ffff */
.L_x_12:
[----:B-1----:R-:W-:-:S09]  /*0e50*/  UISETP.NE.AND UP0, UPT, UR5, URZ, UPT ;  /* 0x000000ff0500728c */ /* 0x002fd2000bf05270 */
[----:B------:R-:W-:Y:S05]  /*0e60*/  BRA.U UP0, `(.L_x_13) ;  /* 0x0000001100f47547 */ /* 0x000fea000b800000 */
[----:B------:R-:W1:Y:S01]  /*0e70*/  S2UR UR4, SR_CTAID.X ;  /* 0x00000000000479c3 */ /* 0x000e620000002500 */
[----:B------:R-:W-:Y:S02]  /*0e80*/  UMOV UR8, 0x400 ;  /* 0x0000040000087882 */ /* 0x000fe40000000000 */
[----:B------:R-:W-:-:S04]  /*0e90*/  ULEA UR8, UR5, UR8, 0x18 ;  /* 0x0000000805087291 */ /* 0x000fc8000f8ec0ff */
[----:B------:R-:W-:Y:S02]  /*0ea0*/  UIADD3 UR5, UPT, UPT, UR8, 0x14000, URZ ;  /* 0x0001400008057890 */ /* 0x000fe4000fffe0ff */
[----:B------:R-:W-:Y:S02]  /*0eb0*/  UIADD3 UR6, UPT, UPT, UR8, 0x4000, URZ ;  /* 0x0000400008067890 */ /* 0x000fe4000fffe0ff */
[----:B------:R-:W-:-:S04]  /*0ec0*/  USHF.R.U32.HI UR5, URZ, 0x4, UR5 ;  /* 0x00000004ff057899 */ /* 0x000fc80008011605 */
[----:B------:R-:W-:Y:S01]  /*0ed0*/  ULOP3.LUT UR5, UR5, 0x3fc0, URZ, 0xc0, !UPT ;  /* 0x00003fc005057892 */ /* 0x000fe2000f8ec0ff */
[----:B-1----:R-:W-:-:S13]  /*0ee0*/  ISETP.LE.U32.AND P0, PT, R5, UR4, PT ;  /* 0x0000000405007c0c */ /* 0x002fda000bf03070 */
[----:B------:R-:W-:Y:S05]  /*0ef0*/  @P0 EXIT ;  /* 0x000000000000094d */ /* 0x000fea0003800000 */
[----:B------:R-:W-:Y:S01]  /*0f00*/  ULOP3.LUT UR4, URZ, UR4, URZ, 0x33, !UPT ;  /* 0x00000004ff047292 */ /* 0x000fe2000f8e33ff */
[----:B------:R-:W-:Y:S01]  /*0f10*/  IMAD.U32 R0, RZ, RZ, UR5 ;  /* 0x00000005ff007e24 */ /* 0x000fe2000f8e00ff */
[----:B------:R-:W-:Y:S01]  /*0f20*/  USHF.R.U32.HI UR6, URZ, 0x4, UR6 ;  /* 0x00000004ff067899 */ /* 0x000fe20008011606 */
[----:B------:R-:W-:Y:S01]  /*0f30*/  ISETP.GE.U32.AND P0, PT, R21, 0x4, PT ;  /* 0x000000041500780c */ /* 0x000fe20003f06070 */
[----:B------:R-:W-:Y:S01]  /*0f40*/  IMAD.MOV.U32 R4, RZ, RZ, RZ ;  /* 0x000000ffff047224 */ /* 0x000fe200078e00ff */
[----:B------:R-:W-:Y:S01]  /*0f50*/  UMOV UR17, URZ ;  /* 0x000000ff00117c82 */ /* 0x000fe20008000000 */
[----:B------:R-:W-:Y:S01]  /*0f60*/  VIADD R3, R5, UR4 ;  /* 0x0000000405037c36 */ /* 0x000fe20008000000 */
[----:B------:R-:W-:Y:S01]  /*0f70*/  ULOP3.LUT UR6, UR6, 0x3fc0, URZ, 0xc0, !UPT ;  /* 0x00003fc006067892 */ /* 0x000fe2000f8ec0ff */
[C---:B------:R-:W-:Y:S01]  /*0f80*/  IMAD R5, R21.reuse, 0x700, R0 ;  /* 0x0000070015057824 */ /* 0x040fe200078e0200 */
[----:B------:R-:W-:Y:S01]  /*0f90*/  UMOV UR15, URZ ;  /* 0x000000ff000f7c82 */ /* 0x000fe20008000000 */
[----:B------:R-:W-:Y:S01]  /*0fa0*/  UMOV UR7, 0x1c4 ;  /* 0x000001c400077882 */ /* 0x000fe20000000000 */
[----:B------:R-:W-:Y:S01]  /*0fb0*/  SHF.R.U32.HI R3, RZ, 0x2, R3 ;  /* 0x00000002ff037819 */ /* 0x000fe20000011603 */
[----:B------:R-:W-:Y:S01]  /*0fc0*/  UMOV UR4, 0x1c0 ;  /* 0x000001c000047882 */ /* 0x000fe20000000000 */
[----:B------:R-:W-:Y:S01]  /*0fd0*/  LEA R7, R21, UR6, 0xa ;  /* 0x0000000615077c11 */ /* 0x000fe2000f8e50ff */
[----:B------:R-:W-:Y:S01]  /*0fe0*/  UMOV UR6, 0x1c0 ;  /* 0x000001c000067882 */ /* 0x000fe20000000000 */
[----:B------:R-:W-:Y:S01]  /*0ff0*/  SEL R5, R5, RZ, !P0 ;  /* 0x000000ff05057207 */ /* 0x000fe20004000000 */
[----:B------:R-:W-:Y:S01]  /*1000*/  IMAD.HI.U32 R3, R3, 0x1bacf915, RZ ;  /* 0x1bacf91503037827 */ /* 0x000fe200078e00ff */
[----:B------:R-:W-:Y:S01]  /*1010*/  SEL R7, R7, RZ, !P0 ;  /* 0x000000ff07077207 */ /* 0x000fe20004000000 */
[----:B------:R-:W-:-:S03]  /*1020*/  UMOV UR5, 0x1c4 ;  /* 0x000001c400057882 */ /* 0x000fc60000000000 */
[----:B------:R-:W-:-:S07]  /*1030*/  SHF.R.U32.HI R3, RZ, 0x2, R3 ;  /* 0x00000002ff037819 */ /* 0x000fce0000011603 */
.L_x_24:
[----:B------:R-:W-:Y:S02]  /*1040*/  USHF.R.U32.HI UR10, URZ, 0x1, UR17 ;  /* 0x00000001ff0a7899 */ /* 0x000fe40008011611 */
[----:B------:R-:W-:Y:S02]  /*1050*/  USHF.L.U32 UR9, UR17, 0x3, URZ ;  /* 0x0000000311097899 */ /* 0x000fe400080006ff */
[----:B------:R-:W-:Y:S02]  /*1060*/  ULOP3.LUT UR10, UR10, 0x1, URZ, 0xc, !UPT ;  /* 0x000000010a0a7892 */ /* 0x000fe4000f8e0cff */
[----:B------:R-:W-:Y:S02]  /*1070*/  ULOP3.LUT UR9, UR9, 0x8, URZ, 0xc0, !UPT ;  /* 0x0000000809097892 */ /* 0x000fe4000f8ec0ff */
[----:B------:R-:W-:Y:S02]  /*1080*/  USHF.L.U32 UR10, UR10, 0x1f, URZ ;  /* 0x0000001f0a0a7899 */ /* 0x000fe400080006ff */
[----:B------:R-:W-:-:S02]  /*1090*/  ULOP3.LUT UR12, UR17, 0x1, URZ, 0xc0, !UPT ;  /* 0x00000001110c7892 */ /* 0x000fc4000f8ec0ff */
[----:B------:R-:W-:Y:S01]  /*10a0*/  MOV R0, UR9 ;  /* 0x0000000900007c02 */ /* 0x000fe20008000f00 */
[----:B------:R-:W-:Y:S01]  /*10b0*/  UIADD3 UR9, UPT, UPT, UR8, UR9, URZ ;  /* 0x0000000908097290 */ /* 0x000fe2000fffe0ff */
[----:B------:R-:W-:Y:S01]  /*10c0*/  MOV R9, UR10 ;  /* 0x0000000a00097c02 */ /* 0x000fe20008000f00 */
[----:B------:R-:W-:Y:S02]  /*10d0*/  UIMAD UR12, UR12, 0xe0, URZ ;  /* 0x000000e00c0c78a4 */ /* 0x000fe4000f8e02ff */
[----:B------:R-:W-:Y:S01]  /*10e0*/  UIADD3 UR11, UPT, UPT, UR9, 0x31860, URZ ;  /* 0x00031860090b7890 */ /* 0x000fe2000fffe0ff */
[----:B------:R-:W1:Y:S02]  /*10f0*/  SYNCS.PHASECHK.TRANS64.TRYWAIT P0, [R0+UR8+0x31870], R9 ;  /* 0x03187009000075a7 */ /* 0x000e640008001108 */
[----:B-1----:R-:W-:Y:S09]  /*1100*/  @!P0 BRA `(.L_x_18) ;  /* 0x0000002c00f48947 */ /* 0x002ff20003800000 */
.L_x_62:
[----:B------:R-:W-:Y:S01]  /*1110*/  NOP ;  /* 0x0000000000007918 */ /* 0x000fe20000000000 */
[----:B------:R-:W-:-:S05]  /*1120*/  UMOV UR16, URZ ;  /* 0x000000ff00107c82 */ /* 0x000fca0008000000 */
.L_x_23:
[----:B------:R-:W-:Y:S01]  /*1130*/  ULEA UR10, UR15, UR8, 0x3 ;  /* 0x000000080f0a7291 */ /* 0x000fe2000f8e18ff */
[----:B-1----:R-:W-:Y:S01]  /*1140*/  SHF.L.U32 R9, R4, 0x1f, RZ ;  /* 0x0000001f04097819 */ /* 0x002fe200000006ff */
[----:B------:R-:W-:Y:S01]  /*1150*/  ULOP3.LUT UP0, UR14, UR16, 0x2, URZ, 0xc0, !UPT ;  /* 0x00000002100e7892 */ /* 0x000fe2000f80c0ff */
[----:B------:R-:W-:Y:S06]  /*1160*/  MOV R0, UR15 ;  /* 0x0000000f00007c02 */ /* 0x000fec0008000f00 */
[----:B------:R-:W1:Y:S02]  /*1170*/  SYNCS.PHASECHK.TRANS64.TRYWAIT P0, [UR10+0x31840], R9 ;  /* 0x03184009ff0075a7 */ /* 0x000e64000800110a */
[----:B-12---:R-:W-:Y:S05]  /*1180*/  @!P0 BRA `(.L_x_19) ;  /* 0x0000002c00f48947 */ /* 0x006fea0003800000 */
.L_x_64:
[----:B------:R-:W-:Y:S01]  /*1190*/  NOP ;  /* 0x0000000000007918 */ /* 0x000fe20000000000 */
[----:B------:R-:W-:Y:S05]  /*11a0*/  BRA.U UP0, `(.L_x_20) ;  /* 0x0000000100487547 */ /* 0x000fea000b800000 */
[----:B------:R-:W-:Y:S02]  /*11b0*/  ULEA UR22, UR15, UR8, 0x9 ;  /* 0x000000080f167291 */ /* 0x000fe4000f8e48ff */
[----:B------:R-:W-:Y:S02]  /*11c0*/  ULEA UR9, UR15, UR8, 0xa ;  /* 0x000000080f097291 */ /* 0x000fe4000f8e50ff */
[----:B------:R-:W-:Y:S02]  /*11d0*/  UIADD3 UR22, UPT, UPT, UR22, 0x30000, URZ ;  /* 0x0003000016167890 */ /* 0x000fe4000fffe0ff */
[----:B------:R-:W-:Y:S02]  /*11e0*/  UIADD3 UR13, UPT, UPT, UR9, 0x30800, URZ ;  /* 0x00030800090d7890 */ /* 0x000fe4000fffe0ff */
[----:B------:R-:W-:Y:S02]  /*11f0*/  UIADD3 UR9, UPT, UPT, UR9, 0x30a00, URZ ;  /* 0x00030a0009097890 */ /* 0x000fe4000fffe0ff */
[----:B------:R-:W-:Y:S02]  /*1200*/  USHF.R.U32.HI UR22, URZ, 0x4, UR22 ;  /* 0x00000004ff167899 */ /* 0x000fe40008011616 */
[----:B------:R-:W-:Y:S02]  /*1210*/  USHF.R.U32.HI UR13, URZ, 0x4, UR13 ;  /* 0x00000004ff0d7899 */ /* 0x000fe4000801160d */
[----:B------:R-:W-:Y:S02]  /*1220*/  USHF.R.U32.HI UR9, URZ, 0x4, UR9 ;  /* 0x00000004ff097899 */ /* 0x000fe40008011609 */
[----:B------:R-:W-:Y:S02]  /*1230*/  ULOP3.LUT UR18, UR22, 0x3fe0, URZ, 0xc0, !UPT ;  /* 0x00003fe016127892 */ /* 0x000fe4000f8ec0ff */
[----:B------:R-:W-:Y:S02]  /*1240*/  ULOP3.LUT UR20, UR13, 0x3fc0, URZ, 0xc0, !UPT ;  /* 0x00003fc00d147892 */ /* 0x000fe4000f8ec0ff */
[----:B------:R-:W-:Y:S01]  /*1250*/  ULOP3.LUT UR22, UR9, 0x3fe0, URZ, 0xc0, !UPT ;  /* 0x00003fe009167892 */ /* 0x000fe2000f8ec0ff */
[----:B------:R-:W-:Y:S01]  /*1260*/  UMOV UR19, 0x4008 ;  /* 0x0000400800137882 */ /* 0x000fe20000000000 */
[----:B------:R-:W-:Y:S01]  /*1270*/  UMOV UR21, 0x4008 ;  /* 0x0000400800157882 */ /* 0x000fe20000000000 */
[----:B------:R-:W-:Y:S02]  /*1280*/  UMOV UR23, 0x4008 ;  /* 0x0000400800177882 */ /* 0x000fe40000000000 */
[----:B------:R2:W-:Y:S02]  /*1290*/  UTCCP.T.S.4x32dp128bit tmem[0x1c0], gdesc[UR18] ;  /* 0x0001c012ff0079e7 */ /* 0x0005e40009100000 */
[----:B------:R2:W-:Y:S02]  /*12a0*/  UTCCP.T.S.4x32dp128bit tmem[0x1c4], gdesc[UR20] ;  /* 0x0001c414ff0079e7 */ /* 0x0005e40009100000 */
[----:B------:R2:W-:Y:S01]  /*12b0*/  UTCCP.T.S.4x32dp128bit tmem[0x1c8], gdesc[UR22] ;  /* 0x0001c816ff0079e7 */ /* 0x0005e20009100000 */
[----:B------:R-:W-:Y:S02]  /*12c0*/  NOP ;  /* 0x0000000000007918 */ /* 0x000fe40000000000 */
.L_x_20:
[----:B------:R-:W-:Y:S01]  /*12d0*/  UISETP.NE.AND UP0, UPT, UR15, 0x3, UPT ;  /* 0x000000030f00788c */ /* 0x000fe2000bf05270 */
[----:B-1----:R-:W1:Y:S01]  /*12e0*/  SHFL.IDX PT, R2, R7, R0, 0x1f ;  /* 0x00001f0007027589 */ /* 0x002e6200000e0000 */
[----:B------:R-:W-:Y:S01]  /*12f0*/  UIADD3 UR9, UPT, UPT, UR15, 0x1, URZ ;  /* 0x000000010f097890 */ /* 0x000fe2000fffe0ff */
[----:B------:R-:W-:Y:S03]  /*1300*/  NOP ;  /* 0x0000000000007918 */ /* 0x000fe60000000000 */
[----:B------:R-:W-:Y:S03]  /*1310*/  USEL UR9, UR9, URZ, UP0 ;  /* 0x000000ff09097287 */ /* 0x000fe60008000000 */
[----:B------:R3:W4:Y:S01]  /*1320*/  SHFL.IDX PT, R6, R5, R0, 0x1f ;  /* 0x00001f0005067589 */ /* 0x00072200000e0000 */
[----:B------:R-:W-:Y:S02]  /*1330*/  USHF.L.U32 UR15, UR14, 0x4, URZ ;  /* 0x000000040e0f7899 */ /* 0x000fe400080006ff */
[----:B------:R-:W-:Y:S02]  /*1340*/  ULEA UR13, UR9, UR8, 0x3 ;  /* 0x00000008090d7291 */ /* 0x000fe4000f8e18ff */
[----:B------:R-:W-:Y:S01]  /*1350*/  ULEA UR14, UR14, 0x8b8, 0xd ;  /* 0x000008b80e0e7891 */ /* 0x000fe2000f8e68ff */
[----:B------:R-:W-:Y:S01]  /*1360*/  ISETP.NE.AND P0, PT, RZ, UR9, PT ;  /* 0x00000009ff007c0c */ /* 0x000fe2000bf05270 */
[----:B------:R-:W-:Y:S02]  /*1370*/  UISETP.NE.AND UP0, UPT, UR16, URZ, UPT ;  /* 0x000000ff1000728c */ /* 0x000fe4000bf05270 */
[----:B------:R-:W-:Y:S01]  /*1380*/  UPRMT UR15, UR15, 0x5410, UR14 ;  /* 0x000054100f0f7896 */ /* 0x000fe2000800000e */
[----:B------:R-:W-:Y:S01]  /*1390*/  SEL R11, RZ, 0x1, P0 ;  /* 0x00000001ff0b7807 */ /* 0x000fe20000000000 */
[----:B------:R-:W-:Y:S01]  /*13a0*/  UIADD3 UR10, UPT, UPT, UR10, 0x31820, URZ ;  /* 0x000318200a0a7890 */ /* 0x000fe2000fffe0ff */
[----:B------:R-:W-:Y:S02]  /*13b0*/  UMOV UR14, URZ ;  /* 0x000000ff000e7c82 */ /* 0x000fe40008000000 */
[----:B------:R-:W-:Y:S01]  /*13c0*/  LOP3.LUT R4, R4, R11, RZ, 0x3c, !PT ;  /* 0x0000000b04047212 */ /* 0x000fe200078e3cff */
[----:B--2---:R-:W-:Y:S01]  /*13d0*/  UMOV UR21, 0x40004040 ;  /* 0x4000404000157882 */ /* 0x004fe20000000000 */
[----:B------:R-:W-:Y:S01]  /*13e0*/  UMOV UR19, 0x40004040 ;  /* 0x4000404000137882 */ /* 0x000fe20000000000 */
[----:B------:R-:W-:Y:S01]  /*13f0*/  UMOV UR25, 0x40004040 ;  /* 0x4000404000197882 */ /* 0x000fe20000000000 */
[----:B------:R-:W-:Y:S01]  /*1400*/  UMOV UR23, 0x40004040 ;  /* 0x4000404000177882 */ /* 0x000fe20000000000 */
[----:B------:R-:W-:Y:S01]  /*1410*/  IMAD.U32 R9, R4, -0x80000000, RZ ;  /* 0x8000000004097824 */ /* 0x000fe200078e00ff */
[----:B------:R-:W-:Y:S01]  /*1420*/  UMOV UR29, 0x40004040 ;  /* 0x40004040001d7882 */ /* 0x000fe20000000000 */
[----:B------:R-:W-:Y:S01]  /*1430*/  UMOV UR27, 0x40004040 ;  /* 0x40004040001b7882 */ /* 0x000fe20000000000 */
[----:B------:R-:W-:Y:S01]  /*1440*/  UMOV UR33, 0x40004040 ;  /* 0x4000404000217882 */ /* 0x000fe20000000000 */
[----:B------:R-:W-:Y:S01]  /*1450*/  UMOV UR31, 0x40004040 ;  /* 0x40004040001f7882 */ /* 0x000fe20000000000 */
[----:B-1----:R-:W-:Y:S01]  /*1460*/  R2UR UR20, R2 ;  /* 0x00000000021472ca */ /* 0x002fe200000e0000 */
[----:B---3--:R-:W-:Y:S01]  /*1470*/  IMAD.U32 R0, RZ, RZ, UR9 ;  /* 0x00000009ff007e24 */ /* 0x008fe2000f8e00ff */
[----:B----4-:R-:W-:Y:S11]  /*1480*/  R2UR UR18, R6 ;  /* 0x00000000061272ca */ /* 0x010ff600000e0000 */
[----:B------:R-:W-:Y:S02]  /*1490*/  UIADD3 UR24, UPT, UPT, UR20, 0x2, URZ ;  /* 0x0000000214187890 */ /* 0x000fe4000fffe0ff */
[----:B------:R-:W-:Y:S01]  /*14a0*/  UIADD3 UR22, UPT, UPT, UR18, 0x2, URZ ;  /* 0x0000000212167890 */ /* 0x000fe2000fffe0ff */
[----:B------:R1:W-:Y:S01]  /*14b0*/  UTCQMMA gdesc[UR20], gdesc[UR18], tmem[UR12], tmem[UR14], idesc[UR15], tmem[UR6], UP0 ;  /* 0x00060e1214007dea */ /* 0x0003e2000800030c */
[----:B------:R-:W-:Y:S02]  /*14c0*/  UIADD3 UR28, UPT, UPT, UR20, 0x4, URZ ;  /* 0x00000004141c7890 */ /* 0x000fe4000fffe0ff */
[----:B------:R-:W-:Y:S02]  /*14d0*/  UIADD3 UR26, UPT, UPT, UR18, 0x4, URZ ;  /* 0x00000004121a7890 */ /* 0x000fe4000fffe0ff */
[----:B------:R-:W-:Y:S02]  /*14e0*/  UIADD3 UR32, UPT, UPT, UR20, 0x6, URZ ;  /* 0x0000000614207890 */ /* 0x000fe4000fffe0ff */
[----:B------:R-:W-:Y:S01]  /*14f0*/  UIADD3 UR30, UPT, UPT, UR18, 0x6, URZ ;  /* 0x00000006121e7890 */ /* 0x000fe2000fffe0ff */
[----:B------:R1:W-:Y:S04]  /*1500*/  UTCQMMA gdesc[UR24], gdesc[UR22], tmem[UR12], tmem[UR14], idesc[UR15], tmem[UR6], UPT ;  /* 0x00060e1618007dea */ /* 0x0003e8000b80030c */
[----:B------:R1:W-:Y:S04]  /*1510*/  UTCQMMA gdesc[UR28], gdesc[UR26], tmem[UR12], tmem[UR14], idesc[UR15], tmem[UR6], UPT ;  /* 0x00060e1a1c007dea */ /* 0x0003e8000b80030c */
[----:B------:R1:W-:Y:S01]  /*1520*/  UTCQMMA gdesc[UR32], gdesc[UR30], tmem[UR12], tmem[UR14], idesc[UR15], tmem[UR6], UPT ;  /* 0x00060e1e20007dea */ /* 0x0003e2000b80030c */
[----:B------:R1:W-:Y:S01]  /*1530*/  UTCBAR [UR10], URZ ;  /* 0x000000ff0a0073e9 */ /* 0x0003e200080000ff */
[----:B------:R-:W2:Y:S02]  /*1540*/  SYNCS.PHASECHK.TRANS64.TRYWAIT P0, [UR13+0x31840], R9 ;  /* 0x03184009ff0075a7 */ /* 0x000ea4000800110d */
[----:B-12---:R-:W-:Y:S05]  /*1550*/  @!P0 BRA `(.L_x_21) ;  /* 0x0000002c001c8947 */ /* 0x006fea0003800000 */
.L_x_66:
[----:B------:R-:W-:Y:S01]  /*1560*/  UIADD3 UR10, UPT, UPT, UR16, 0x1, URZ ;  /* 0x00000001100a7890 */ /* 0x000fe2000fffe0ff */
[----:B-1----:R-:W1:Y:S01]  /*1570*/  SHFL.IDX PT, R2, R7, R0, 0x1f ;  /* 0x00001f0007027589 */ /* 0x002e6200000e0000 */
[----:B------:R-:W-:Y:S02]  /*1580*/  UIADD3 UR13, UPT, UPT, UR13, 0x31820, URZ ;  /* 0x000318200d0d7890 */ /* 0x000fe4000fffe0ff */
[----:B------:R-:W-:Y:S05]  /*1590*/  USHF.L.U32 UR14, UR10, 0xd, URZ ;  /* 0x0000000d0a0e7899 */ /* 0x000fea00080006ff */
[----:B------:R-:W2:Y:S01]  /*15a0*/  SHFL.IDX PT, R6, R5, R0, 0x1f ;  /* 0x00001f0005067589 */ /* 0x000ea200000e0000 */
[----:B------:R-:W-:Y:S01]  /*15b0*/  USHF.L.U32 UR15, UR10, 0x4, URZ ;  /* 0x000000040a0f7899 */ /* 0x000fe200080006ff */
[----:B------:R-:W-:Y:S01]  /*15c0*/  NOP ;  /* 0x0000000000007918 */ /* 0x000fe20000000000 */
[----:B------:R-:W-:Y:S01]  /*15d0*/  ULOP3.LUT UR14, UR14, 0x6000, URZ, 0xc0, !UPT ;  /* 0x000060000e0e7892 */ /* 0x000fe2000f8ec0ff */
[----:B------:R-:W-:Y:S01]  /*15e0*/  NOP ;  /* 0x0000000000007918 */ /* 0x000fe20000000000 */
[----:B------:R-:W-:Y:S02]  /*15f0*/  ULOP3.LUT UR15, UR15, 0x30, URZ, 0xc0, !UPT ;  /* 0x000000300f0f7892 */ /* 0x000fe4000f8ec0ff */
[----:B------:R-:W-:Y:S02]  /*1600*/  ULOP3.LUT UR14, UR14, 0x8b8, URZ, 0xfc, !UPT ;  /* 0x000008b80e0e7892 */ /* 0x000fe4000f8efcff */
[----:B------:R-:W-:Y:S02]  /*1610*/  UISETP.NE.AND UP0, UPT, UR10, 0x37, UPT ;  /* 0x000000370a00788c */ /* 0x000fe4000bf05270 */
[----:B------:R-:W-:Y:S01]  /*1620*/  UPRMT UR15, UR15, 0x5410, UR14 ;  /* 0x000054100f0f7896 */ /* 0x000fe2000800000e */
[----:B------:R-:W-:Y:S02]  /*1630*/  UMOV UR21, 0x40004040 ;  /* 0x4000404000157882 */ /* 0x000fe40000000000 */
[----:B------:R-:W-:Y:S01]  /*1640*/  UMOV UR14, URZ ;  /* 0x000000ff000e7c82 */ /* 0x000fe20008000000 */
[----:B------:R-:W-:Y:S01]  /*1650*/  UMOV UR19, 0x40004040 ;  /* 0x4000404000137882 */ /* 0x000fe20000000000 */
[----:B------:R-:W-:Y:S01]  /*1660*/  UMOV UR25, 0x40004040 ;  /* 0x4000404000197882 */ /* 0x000fe20000000000 */
[----:B------:R-:W-:Y:S01]  /*1670*/  UMOV UR23, 0x40004040 ;  /* 0x4000404000177882 */ /* 0x000fe20000000000 */
[----:B------:R-:W-:Y:S01]  /*1680*/  UMOV UR29, 0x40004040 ;  /* 0x40004040001d7882 */ /* 0x000fe20000000000 */
[----:B-1----:R-:W-:Y:S01]  /*1690*/  R2UR UR20, R2 ;  /* 0x00000000021472ca */ /* 0x002fe200000e0000 */
[----:B------:R-:W-:Y:S01]  /*16a0*/  UMOV UR27, 0x40004040 ;  /* 0x40004040001b7882 */ /* 0x000fe20000000000 */
[----:B--2---:R-:W-:Y:S01]  /*16b0*/  R2UR UR18, R6 ;  /* 0x00000000061272ca */ /* 0x004fe200000e0000 */
[----:B------:R-:W-:Y:S01]  /*16c0*/  UMOV UR33, 0x40004040 ;  /* 0x4000404000217882 */ /* 0x000fe20000000000 */
[----:B------:R-:W-:Y:S09]  /*16d0*/  UMOV UR31, 0x40004040 ;  /* 0x40004040001f7882 */ /* 0x000ff20000000000 */
[----:B------:R-:W-:Y:S02]  /*16e0*/  UIADD3 UR24, UPT, UPT, UR20, 0x2, URZ ;  /* 0x0000000214187890 */ /* 0x000fe4000fffe0ff */
[----:B------:R-:W-:Y:S01]  /*16f0*/  UIADD3 UR22, UPT, UPT, UR18, 0x2, URZ ;  /* 0x0000000212167890 */ /* 0x000fe2000fffe0ff */
[----:B------:R1:W-:Y:S01]  /*1700*/  UTCQMMA gdesc[UR20], gdesc[UR18], tmem[UR12], tmem[UR14], idesc[UR15], tmem[UR4], UPT ;  /* 0x00040e1214007dea */ /* 0x0003e2000b80030c */
        /* <DEDUP_REMOVED lines=8> */
[----:B------:R-:W-:Y:S05]  /*1790*/  BRA.U UP0, `(.L_x_22) ;  /* 0x0000000100087547 */ /* 0x000fea000b800000 */
[----:B------:R2:W-:Y:S01]  /*17a0*/  UTCBAR [UR11], URZ ;  /* 0x000000ff0b0073e9 */ /* 0x0005e200080000ff */
[----:B------:R-:W-:Y:S01]  /*17b0*/  NOP ;  /* 0x0000000000007918 */ /* 0x000fe20000000000 */
.L_x_22:
[----:B------:R-:W-:Y:S02]  /*17c0*/  UISETP.NE.AND UP0, UPT, UR9, 0x3, UPT ;  /* 0x000000030900788c */ /* 0x000fe4000bf05270 */
[----:B------:R-:W-:Y:S02]  /*17d0*/  UIADD3 UR9, UPT, UPT, UR9, 0x1, URZ ;  /* 0x0000000109097890 */ /* 0x000fe4000fffe0ff */
[----:B------:R-:W-:Y:S02]  /*17e0*/  UIADD3 UR16, UPT, UPT, UR16, 0x2, URZ ;  /* 0x0000000210107890 */ /* 0x000fe4000fffe0ff */
[----:B-1----:R-:W-:Y:S02]  /*17f0*/  USEL UR15, UR9, URZ, UP0 ;  /* 0x000000ff090f7287 */ /* 0x002fe40008000000 */
[----:B------:R-:W-:Y:S04]  /*1800*/  UISETP.NE.AND UP0, UPT, UR16, 0x38, UPT ;  /* 0x000000381000788c */ /* 0x000fe8000bf05270 */
[----:B------:R-:W-:Y:S04]  /*1810*/  ISETP.NE.AND P0, PT, RZ, UR15, PT ;  /* 0x0000000fff007c0c */ /* 0x000fe8000bf05270 */
[----:B------:R-:W-:Y:S04]  /*1820*/  SEL R9, RZ, 0x1, P0 ;  /* 0x00000001ff097807 */ /* 0x000fe80000000000 */
[----:B------:R-:W-:Y:S01]  /*1830*/  LOP3.LUT R4, R4, R9, RZ, 0x3c, !PT ;  /* 0x0000000904047212 */ /* 0x000fe200078e3cff */
[----:B------:R-:W-:Y:S06]  /*1840*/  BRA.U UP0, `(.L_x_23) ;  /* 0xfffffff900387547 */ /* 0x000fec000b83ffff */
[----:B------:R-:W-:-:S13]  /*1850*/  ISETP.NE.AND P0, PT, R3, UR17, PT ;  /* 0x0000001103007c0c */ /* 0x000fda000bf05270 */
[----:B--2---:R-:W-:Y:S05]  /*1860*/  @!P0 EXIT ;  /* 0x000000000000894d */ /* 0x004fea0003800000 */
[----:B------:R-:W-:Y:S01]  /*1870*/  UIADD3 UR17, UPT, UPT, UR17, 0x1, URZ ;  /* 0x0000000111117890 */ /* 0x000fe2000fffe0ff */
[----:B------:R-:W-:Y:S11]  /*1880*/  BRA `(.L_x_24) ;  /* 0xfffffff400ec7947 */ /* 0x000ff6000383ffff */
.L_x_11:
[----:B------:R-:W-:-:S13]  /*1890*/  ELECT P0, URZ, PT ;  /* 0x0000000000ff782f */ /* 0x000fda0003800000 */
[----:B------:R-:W-:Y:S05]  /*18a0*/  @!P0 BRA `(.L_x_13) ;  /* 0x0000000800648947 */ /* 0x000fea0003800000 */
[----:B------:R-:W1:Y:S02]  /*18b0*/  S2R R2, SR_CTAID.X ;  /* 0x0000000000027919 */ /* 0x000e640000002500 */
[----:B-1----:R-:W-:-:S13]  /*18c0*/  ISETP.GE.U32.AND P0, PT, R2, R5, PT ;  /* 0x000000050200720c */ /* 0x002fda0003f06070 */
[----:B------:R-:W-:Y:S05]  /*18d0*/  @P0 EXIT ;  /* 0x000000000000094d */ /* 0x000fea0003800000 */
[-C--:B------:R-:W-:Y:S01]  /*18e0*/  LOP3.LUT R0, RZ, R2.reuse, RZ, 0x33, !PT ;  /* 0x00000002ff007212 */ /* 0x080fe200078e33ff */
[----:B------:R-:W1:Y:S01]  /*18f0*/  LDC.64 R12, c[0x0][0x348] ;  /* 0x0000d200ff0c7b82 */ /* 0x000e620000000a00 */
[----:B------:R-:W-:Y:S01]  /*1900*/  IMAD.MOV.U32 R11, RZ, RZ, RZ ;  /* 0x000000ffff0b7224 */ /* 0x000fe200078e00ff */
[----:B------:R-:W-:Y:S01]  /*1910*/  MOV R3, R2 ;  /* 0x0000000200037202 */ /* 0x000fe20000000f00 */
[----:B------:R-:W-:Y:S02]  /*1920*/  IMAD.MOV.U32 R9, RZ, RZ, RZ ;  /* 0x000000ffff097224 */ /* 0x000fe400078e00ff */
[----:B------:R-:W-:-:S05]  /*1930*/  IMAD.IADD R0, R5, 0x1, R0 ;  /* 0x0000000105007824 */ /* 0x000fca00078e0200 */
[----:B------:R-:W-:-:S05]  /*1940*/  SHF.R.U32.HI R0, RZ, 0x2, R0 ;  /* 0x00000002ff007819 */ /* 0x000fca0000011600 */
[----:B------:R-:W-:-:S05]  /*1950*/  IMAD.HI.U32 R0, R0, 0x1bacf915, RZ ;  /* 0x1bacf91500007827 */ /* 0x000fca00078e00ff */
[----:B------:R-:W-:-:S07]  /*1960*/  SHF.R.U32.HI R0, RZ, 0x2, R0 ;  /* 0x00000002ff007819 */ /* 0x000fce0000011600 */
.L_x_30:
[----:B------:R-:W-:Y:S02]  /*1970*/  SHF.R.U32.HI R4, RZ, 0x4, R3 ;  /* 0x00000004ff047819 */ /* 0x000fe40000011603 */
[----:B------:R-:W-:-:S03]  /*1980*/  MOV R6, 0x19f0 ;  /* 0x000019f000067802 */ /* 0x000fc60000000f00 */
[----:B------:R-:W-:-:S04]  /*1990*/  IMAD.HI.U32 R4, R4, 0xd79435f, RZ ;  /* 0x0d79435f04047827 */ /* 0x000fc800078e00ff */
[C---:B------:R-:W-:Y:S02]  /*19a0*/  IMAD R35, R4.reuse, -0x10, R31 ;  /* 0xfffffff004237824 */ /* 0x040fe400078e021f */
[----:B------:R-:W-:-:S03]  /*19b0*/  IMAD R3, R4, -0x130, R3 ;  /* 0xfffffed004037824 */ /* 0x000fc600078e0203 */
[----:B------:R-:W-:Y:S02]  /*19c0*/  VIMNMX.U32 R35, PT, PT, R35, 0x10, PT ;  /* 0x0000001023237848 */ /* 0x000fe40003fe0000 */
[----:B------:R-:W-:Y:S02]  /*19d0*/  LOP3.LUT R7, R3, 0xffff, RZ, 0xc0, !PT ;  /* 0x0000ffff03077812 */ /* 0x000fe400078ec0ff */
[----:B-1----:R-:W-:Y:S05]  /*19e0*/  CALL.REL.NOINC `($__internal_3_$__cuda_sm20_div_u16) ;  /* 0x0000002800b87944 */ /* 0x002fea0003c00000 */
[----:B------:R-:W-:Y:S01]  /*19f0*/  PRMT R35, R35, 0x9910, RZ ;  /* 0x0000991023237816 */ /* 0x000fe200000000ff */
[----:B------:R-:W1:Y:S01]  /*1a00*/  S2R R5, SR_CgaCtaId ;  /* 0x0000000000057919 */ /* 0x000e620000008800 */
[----:B------:R-:W-:Y:S01]  /*1a10*/  PRMT R6, R36, 0x9910, RZ ;  /* 0x0000991024067816 */ /* 0x000fe200000000ff */
[----:B------:R-:W-:Y:S01]  /*1a20*/  HFMA2 R14, -RZ, RZ, 0, 0 ;  /* 0x00000000ff0e7431 */ /* 0x000fe200000001ff */
[----:B------:R-:W-:Y:S01]  /*1a30*/  MOV R8, 0x400 ;  /* 0x0000040000087802 */ /* 0x000fe20000000f00 */
[----:B------:R-:W-:Y:S02]  /*1a40*/  IMAD.MOV.U32 R10, RZ, RZ, 0x100 ;  /* 0x00000100ff0a7424 */ /* 0x000fe400078e00ff */
[----:B------:R-:W-:-:S04]  /*1a50*/  IMAD R6, R35, R6, RZ ;  /* 0x0000000623067224 */ /* 0x000fc800078e02ff */
[----:B------:R-:W-:-:S05]  /*1a60*/  IMAD.MOV R6, RZ, RZ, -R6 ;  /* 0x000000ffff067224 */ /* 0x000fca00078e0a06 */
[----:B------:R-:W-:-:S05]  /*1a70*/  PRMT R6, R6, 0x7710, RZ ;  /* 0x0000771006067816 */ /* 0x000fca00000000ff */
[----:B------:R-:W-:-:S05]  /*1a80*/  IMAD.IADD R6, R3, 0x1, R6 ;  /* 0x0000000103067824 */ /* 0x000fca00078e0206 */
[----:B------:R-:W-:Y:S02]  /*1a90*/  LOP3.LUT R7, R6, 0xffff, RZ, 0xc0, !PT ;  /* 0x0000ffff06077812 */ /* 0x000fe400078ec0ff */
[----:B------:R-:W-:-:S03]  /*1aa0*/  LOP3.LUT R6, R36, 0xffff, RZ, 0xc0, !PT ;  /* 0x0000ffff24067812 */ /* 0x000fc600078ec0ff */
[----:B------:R-:W-:Y:S01]  /*1ab0*/  IMAD R7, R4, 0x10, R7 ;  /* 0x0000001004077824 */ /* 0x000fe200078e0207 */
[----:B-1----:R-:W-:Y:S01]  /*1ac0*/  LEA R3, R5, R8, 0x18 ;  /* 0x0000000805037211 */ /* 0x002fe200078ec0ff */
[----:B------:R-:W-:-:S03]  /*1ad0*/  IMAD R6, R6, 0xe0, RZ ;  /* 0x000000e006067824 */ /* 0x000fc600078e02ff */
[----:B------:R-:W-:-:S07]  /*1ae0*/  SHF.L.U32 R7, R7, 0x7, RZ ;  /* 0x0000000707077819 */ /* 0x000fce00000006ff */
.L_x_29:
[----:B------:R-:W-:Y:S01]  /*1af0*/  LOP3.LUT R9, R9, 0x1, RZ, 0x3c, !PT ;  /* 0x0000000109097812 */ /* 0x000fe200078e3cff */
[----:B------:R-:W-:Y:S05]  /*1b00*/  YIELD ;  /* 0x0000000000007946 */ /* 0x000fea0003800000 */
[----:B------:R-:W-:-:S04]  /*1b10*/  SHF.L.U32 R4, R9, 0x1f, RZ ;  /* 0x0000001f09047819 */ /* 0x000fc800000006ff */
[----:B-1----:R-:W1:Y:S02]  /*1b20*/  SYNCS.PHASECHK.TRANS64.TRYWAIT P0, [R3+URZ+0x31820], R4 ;  /* 0x03182004030075a7 */ /* 0x002e6400080011ff */
[----:B-12---:R-:W-:Y:S05]  /*1b30*/  @!P0 BRA `(.L_x_25) ;  /* 0x0000002400c08947 */ /* 0x006fea0003800000 */
.L_x_68:
[----:B------:R-:W2:Y:S01]  /*1b40*/  LDCU.64 UR12, c[0x0][0x348] ;  /* 0x00006900ff0c77ac */ /* 0x000ea20008000a00 */
[C---:B------:R-:W-:Y:S01]  /*1b50*/  IADD3 R18, P1, PT, R12.reuse, 0x40, RZ ;  /* 0x000000400c127810 */ /* 0x040fe20007f3e0ff */
[----:B------:R-:W-:Y:S01]  /*1b60*/  IMAD.MOV.U32 R8, RZ, RZ, 0xb580 ;  /* 0x0000b580ff087424 */ /* 0x000fe200078e00ff */
[----:B------:R-:W-:Y:S01]  /*1b70*/  IADD3 R16, P0, PT, R12, 0xc0, RZ ;  /* 0x000000c00c107810 */ /* 0x000fe20007f1e0ff */
[----:B------:R-:W-:Y:S01]  /*1b80*/  UMOV UR20, 0x0 ;  /* 0x0000000000147882 */ /* 0x000fe20000000000 */
[----:B------:R-:W-:Y:S01]  /*1b90*/  R2UR UR10, R10 ;  /* 0x000000000a0a72ca */ /* 0x000fe200000e0000 */
[--C-:B------:R-:W-:Y:S01]  /*1ba0*/  IMAD.X R19, RZ, RZ, R13.reuse, P1 ;  /* 0x000000ffff137224 */ /* 0x100fe200008e060d */
[----:B------:R-:W-:Y:S01]  /*1bb0*/  R2UR UR16, R3 ;  /* 0x00000000031072ca */ /* 0x000fe200000e0000 */
[----:B------:R-:W-:Y:S01]  /*1bc0*/  IMAD.X R17, RZ, RZ, R13, P0 ;  /* 0x000000ffff117224 */ /* 0x000fe200000e060d */
[----:B------:R-:W-:Y:S01]  /*1bd0*/  R2UR UR11, R7 ;  /* 0x00000000070b72ca */ /* 0x000fe200000e0000 */
[----:B------:R-:W-:Y:S01]  /*1be0*/  UMOV UR21, 0x10000000 ;  /* 0x1000000000157882 */ /* 0x000fe20000000000 */
[----:B------:R-:W-:Y:S01]  /*1bf0*/  R2UR UR28, R18 ;  /* 0x00000000121c72ca */ /* 0x000fe200000e0000 */
[----:B------:R-:W-:Y:S01]  /*1c00*/  IMAD.U32 R4, R9, -0x80000000, RZ ;  /* 0x8000000009047824 */ /* 0x000fe200078e00ff */
[----:B------:R-:W-:-:S02]  /*1c10*/  R2UR UR29, R19 ;  /* 0x00000000131d72ca */ /* 0x000fc400000e0000 */
[----:B------:R-:W-:Y:S02]  /*1c20*/  R2UR UR7, R6 ;  /* 0x00000000060772ca */ /* 0x000fe400000e0000 */
[----:B------:R-:W-:Y:S01]  /*1c30*/  R2UR UR26, R16 ;  /* 0x00000000101a72ca */ /* 0x000fe200000e0000 */
[----:B--2---:R-:W-:Y:S01]  /*1c40*/  UIADD3 UR24, UP1, UPT, UR12, 0x140, URZ ;  /* 0x000001400c187890 */ /* 0x004fe2000ff3e0ff */
[----:B------:R-:W-:Y:S01]  /*1c50*/  R2UR UR27, R17 ;  /* 0x00000000111b72ca */ /* 0x000fe200000e0000 */
[----:B------:R-:W-:Y:S01]  /*1c60*/  UIADD3 UR22, UP0, UPT, UR12, 0x1c0, URZ ;  /* 0x000001c00c167890 */ /* 0x000fe2000ff1e0ff */
[----:B------:R-:W-:Y:S01]  /*1c70*/  R2UR UR15, R14 ;  /* 0x000000000e0f72ca */ /* 0x000fe200000e0000 */
[----:B------:R-:W-:Y:S02]  /*1c80*/  UIADD3 UR10, UPT, UPT, UR10, -0x100, URZ ;  /* 0xffffff000a0a7890 */ /* 0x000fe4000fffe0ff */
[----:B------:R-:W-:Y:S02]  /*1c90*/  UIADD3 UR8, UPT, UPT, UR16, 0x4000, URZ ;  /* 0x0000400010087890 */ /* 0x000fe4000fffe0ff */
[----:B------:R-:W-:-:S02]  /*1ca0*/  UIADD3 UR9, UPT, UPT, UR16, 0x31800, URZ ;  /* 0x0003180010097890 */ /* 0x000fc4000fffe0ff */
[----:B------:R-:W-:Y:S02]  /*1cb0*/  UIADD3 UR4, UPT, UPT, UR16, 0x14000, URZ ;  /* 0x0001400010047890 */ /* 0x000fe4000fffe0ff */
[----:B------:R-:W-:Y:S02]  /*1cc0*/  UIADD3 UR12, UPT, UPT, UR16, 0x30000, URZ ;  /* 0x00030000100c7890 */ /* 0x000fe4000fffe0ff */
[----:B------:R-:W-:Y:S02]  /*1cd0*/  UIADD3.X UR25, UPT, UPT, URZ, UR13, URZ, UP1, !UPT ;  /* 0x0000000dff197290 */ /* 0x000fe40008ffe4ff */
[----:B------:R-:W-:Y:S01]  /*1ce0*/  UIADD3 UR16, UPT, UPT, UR16, 0x30800, URZ ;  /* 0x0003080010107890 */ /* 0x000fe2000fffe0ff */
[----:B------:R2:W-:Y:S01]  /*1cf0*/  UTMALDG.2D [UR8], [UR28], desc[UR20] ;  /* 0x000014081c0075b4 */ /* 0x0005e20008009000 */
[----:B------:R-:W-:Y:S01]  /*1d00*/  UIADD3.X UR23, UPT, UPT, URZ, UR13, URZ, UP0, !UPT ;  /* 0x0000000dff177290 */ /* 0x000fe200087fe4ff */
[----:B------:R-:W-:Y:S01]  /*1d10*/  UMOV UR5, UR9 ;  /* 0x0000000900057c82 */ /* 0x000fe20008000000 */
[----:B------:R-:W-:Y:S01]  /*1d20*/  UMOV UR6, UR10 ;  /* 0x0000000a00067c82 */ /* 0x000fe20008000000 */
[----:B------:R-:W-:Y:S01]  /*1d30*/  UMOV UR14, UR11 ;  /* 0x0000000b000e7c82 */ /* 0x000fe20008000000 */
[----:B------:R-:W-:Y:S01]  /*1d40*/  UMOV UR13, UR9 ;  /* 0x00000009000d7c82 */ /* 0x000fe20008000000 */
[----:B------:R-:W-:Y:S01]  /*1d50*/  UMOV UR18, UR7 ;  /* 0x0000000700127c82 */ /* 0x000fe20008000000 */
[----:B------:R2:W-:Y:S01]  /*1d60*/  UTMALDG.2D [UR4], [UR26], desc[UR20] ;  /* 0x000014041a0075b4 */ /* 0x0005e20008009000 */
[----:B------:R-:W-:Y:S01]  /*1d70*/  UMOV UR19, UR15 ;  /* 0x0000000f00137c82 */ /* 0x000fe20008000000 */
[----:B------:R-:W-:Y:S01]  /*1d80*/  UMOV UR17, UR9 ;  /* 0x0000000900117c82 */ /* 0x000fe20008000000 */
[----:B------:R2:W-:Y:S01]  /*1d90*/  UTMALDG.2D [UR12], [UR24], desc[UR20] ;  /* 0x0000140c180075b4 */ /* 0x0005e20008009000 */
[----:B------:R2:W-:Y:S01]  /*1da0*/  UTMALDG.2D [UR16], [UR22], desc[UR20] ;  /* 0x00001410160075b4 */ /* 0x0005e20008009000 */
[----:B------:R2:W-:Y:S01]  /*1db0*/  SYNCS.ARRIVE.TRANS64 RZ, [R3+URZ+0x31800], R8 ;  /* 0x0318000803ff79a7 */ /* 0x0005e200080000ff */
[----:B------:R-:W3:Y:S02]  /*1dc0*/  SYNCS.PHASECHK.TRANS64.TRYWAIT P0, [R3+URZ+0x31828], R4 ;  /* 0x03182804030075a7 */ /* 0x000ee400080011ff */
[----:B--23--:R-:W-:Y:S05]  /*1dd0*/  @!P0 BRA `(.L_x_26) ;  /* 0x0000002400348947 */ /* 0x00cfea0003800000 */
.L_x_70:
[----:B------:R-:W-:Y:S01]  /*1de0*/  R2UR UR10, R10 ;  /* 0x000000000a0a72ca */ /* 0x000fe200000e0000 */
[----:B------:R-:W-:Y:S01]  /*1df0*/  IMAD.MOV.U32 R8, RZ, RZ, 0xb000 ;  /* 0x0000b000ff087424 */ /* 0x000fe200078e00ff */
[----:B------:R-:W-:Y:S01]  /*1e00*/  R2UR UR4, R3 ;  /* 0x00000000030472ca */ /* 0x000fe200000e0000 */
[----:B------:R-:W-:Y:S01]  /*1e10*/  UMOV UR14, 0x0 ;  /* 0x00000000000e7882 */ /* 0x000fe20000000000 */
[----:B------:R-:W-:Y:S01]  /*1e20*/  R2UR UR16, R18 ;  /* 0x00000000121072ca */ /* 0x000fe200000e0000 */
[----:B------:R-:W-:Y:S01]  /*1e30*/  UMOV UR15, 0x10000000 ;  /* 0x10000000000f7882 */ /* 0x000fe20000000000 */
[----:B------:R-:W-:Y:S02]  /*1e40*/  R2UR UR17, R19 ;  /* 0x00000000131172ca */ /* 0x000fe400000e0000 */
[----:B------:R-:W-:Y:S02]  /*1e50*/  R2UR UR11, R7 ;  /* 0x00000000070b72ca */ /* 0x000fe400000e0000 */
[----:B------:R-:W-:-:S02]  /*1e60*/  R2UR UR12, R16 ;  /* 0x00000000100c72ca */ /* 0x000fc400000e0000 */
[----:B------:R-:W-:Y:S01]  /*1e70*/  R2UR UR13, R17 ;  /* 0x00000000110d72ca */ /* 0x000fe200000e0000 */
[----:B------:R-:W-:Y:S01]  /*1e80*/  UIADD3 UR10, UPT, UPT, UR10, -0x80, URZ ;  /* 0xffffff800a0a7890 */ /* 0x000fe2000fffe0ff */
[----:B------:R-:W-:Y:S01]  /*1e90*/  R2UR UR7, R6 ;  /* 0x00000000060772ca */ /* 0x000fe200000e0000 */
[----:B------:R-:W-:Y:S02]  /*1ea0*/  UIADD3 UR8, UPT, UPT, UR4, 0x8000, URZ ;  /* 0x0000800004087890 */ /* 0x000fe4000fffe0ff */
[----:B------:R-:W-:Y:S02]  /*1eb0*/  UIADD3 UR9, UPT, UPT, UR4, 0x31808, URZ ;  /* 0x0003180804097890 */ /* 0x000fe4000fffe0ff */
[----:B------:R-:W-:Y:S01]  /*1ec0*/  UIADD3 UR4, UPT, UPT, UR4, 0x1b000, URZ ;  /* 0x0001b00004047890 */ /* 0x000fe2000fffe0ff */
[----:B------:R-:W-:-:S04]  /*1ed0*/  UMOV UR6, UR10 ;  /* 0x0000000a00067c82 */ /* 0x000fc80008000000 */
[----:B------:R-:W-:Y:S02]  /*1ee0*/  UMOV UR5, UR9 ;  /* 0x0000000900057c82 */ /* 0x000fe40008000000 */
[----:B------:R2:W-:Y:S02]  /*1ef0*/  UTMALDG.2D [UR8], [UR16], desc[UR14] ;  /* 0x00000e08100075b4 */ /* 0x0005e40008009000 */
[----:B------:R2:W-:Y:S01]  /*1f00*/  UTMALDG.2D [UR4], [UR12], desc[UR14] ;  /* 0x00000e040c0075b4 */ /* 0x0005e20008009000 */
[----:B------:R2:W-:Y:S01]  /*1f10*/  SYNCS.ARRIVE.TRANS64 RZ, [R3+URZ+0x31808], R8 ;  /* 0x0318080803ff79a7 */ /* 0x0005e200080000ff */
[----:B------:R-:W3:Y:S02]  /*1f20*/  SYNCS.PHASECHK.TRANS64.TRYWAIT P0, [R3+URZ+0x31830], R4 ;  /* 0x03183004030075a7 */ /* 0x000ee400080011ff */
[----:B--23--:R-:W-:Y:S05]  /*1f30*/  @!P0 BRA `(.L_x_27) ;  /* 0x0000002000f48947 */ /* 0x00cfea0003800000 */
.L_x_72:
[----:B------:R-:W-:Y:S01]  /*1f40*/  R2UR UR4, R3 ;  /* 0x00000000030472ca */ /* 0x000fe200000e0000 */
[----:B------:R-:W-:Y:S01]  /*1f50*/  UMOV UR14, 0x0 ;  /* 0x00000000000e7882 */ /* 0x000fe20000000000 */
[----:B------:R-:W-:Y:S01]  /*1f60*/  R2UR UR10, R10 ;  /* 0x000000000a0a72ca */ /* 0x000fe200000e0000 */
[----:B------:R-:W-:Y:S01]  /*1f70*/  UMOV UR15, 0x10000000 ;  /* 0x10000000000f7882 */ /* 0x000fe20000000000 */
[----:B------:R-:W-:Y:S01]  /*1f80*/  R2UR UR16, R18 ;  /* 0x00000000121072ca */ /* 0x000fe200000e0000 */
[----:B-1----:R-:W-:Y:S01]  /*1f90*/  VIADD R5, R10, 0x80 ;  /* 0x000000800a057836 */ /* 0x002fe20000000000 */
[----:B------:R-:W-:Y:S02]  /*1fa0*/  R2UR UR17, R19 ;  /* 0x00000000131172ca */ /* 0x000fe400000e0000 */
[----:B------:R-:W-:Y:S02]  /*1fb0*/  R2UR UR11, R7 ;  /* 0x00000000070b72ca */ /* 0x000fe400000e0000 */
[----:B------:R-:W-:-:S02]  /*1fc0*/  R2UR UR12, R16 ;  /* 0x00000000100c72ca */ /* 0x000fc400000e0000 */
[----:B------:R-:W-:Y:S01]  /*1fd0*/  R2UR UR13, R17 ;  /* 0x00000000110d72ca */ /* 0x000fe200000e0000 */
[----:B------:R-:W-:Y:S01]  /*1fe0*/  UIADD3 UR8, UPT, UPT, UR4, 0xc000, URZ ;  /* 0x0000c00004087890 */ /* 0x000fe2000fffe0ff */
[----:B------:R-:W-:Y:S01]  /*1ff0*/  R2UR UR7, R6 ;  /* 0x00000000060772ca */ /* 0x000fe200000e0000 */
[----:B------:R-:W-:Y:S02]  /*2000*/  UIADD3 UR9, UPT, UPT, UR4, 0x31810, URZ ;  /* 0x0003181004097890 */ /* 0x000fe4000fffe0ff */
[----:B------:R-:W-:Y:S01]  /*2010*/  UIADD3 UR4, UPT, UPT, UR4, 0x22000, URZ ;  /* 0x0002200004047890 */ /* 0x000fe2000fffe0ff */
[----:B------:R-:W-:-:S04]  /*2020*/  UMOV UR6, UR10 ;  /* 0x0000000a00067c82 */ /* 0x000fc80008000000 */
[----:B------:R-:W-:Y:S02]  /*2030*/  UMOV UR5, UR9 ;  /* 0x0000000900057c82 */ /* 0x000fe40008000000 */
[----:B------:R1:W-:Y:S03]  /*2040*/  UTMALDG.2D [UR8], [UR16], desc[UR14] ;  /* 0x00000e08100075b4 */ /* 0x0003e60008009000 */
[----:B------:R1:W-:Y:S01]  /*2050*/  UTMALDG.2D [UR4], [UR12], desc[UR14] ;  /* 0x00000e040c0075b4 */ /* 0x0003e20008009000 */
[----:B------:R1:W-:Y:S01]  /*2060*/  SYNCS.ARRIVE.TRANS64 RZ, [R3+URZ+0x31810], R8 ;  /* 0x0318100803ff79a7 */ /* 0x0003e200080000ff */
[----:B------:R-:W2:Y:S02]  /*2070*/  SYNCS.PHASECHK.TRANS64.TRYWAIT P0, [R3+URZ+0x31838], R4 ;  /* 0x03183804030075a7 */ /* 0x000ea400080011ff */
[----:B-12---:R-:W-:Y:S05]  /*2080*/  @!P0 BRA `(.L_x_28) ;  /* 0x0000002000b88947 */ /* 0x006fea0003800000 */
.L_x_74:
[----:B------:R-:W-:Y:S01]  /*2090*/  R2UR UR4, R3 ;  /* 0x00000000030472ca */ /* 0x000fe200000e0000 */
[----:B------:R-:W-:Y:S01]  /*20a0*/  VIADD R10, R10, 0x200 ;  /* 0x000002000a0a7836 */ /* 0x000fe20000000000 */
[----:B------:R-:W-:Y:S01]  /*20b0*/  R2UR UR10, R5 ;  /* 0x00000000050a72ca */ /* 0x000fe200000e0000 */
[----:B------:R-:W-:Y:S01]  /*20c0*/  UMOV UR14, 0x0 ;  /* 0x00000000000e7882 */ /* 0x000fe20000000000 */
[----:B------:R-:W-:Y:S01]  /*20d0*/  R2UR UR16, R18 ;  /* 0x00000000121072ca */ /* 0x000fe200000e0000 */
[----:B------:R-:W-:Y:S01]  /*20e0*/  UMOV UR15, 0x10000000 ;  /* 0x10000000000f7882 */ /* 0x000fe20000000000 */
[----:B------:R-:W-:Y:S01]  /*20f0*/  R2UR UR17, R19 ;  /* 0x00000000131172ca */ /* 0x000fe200000e0000 */
[----:B------:R-:W-:Y:S01]  /*2100*/  VIADD R14, R14, 0x1 ;  /* 0x000000010e0e7836 */ /* 0x000fe20000000000 */
[----:B------:R-:W-:Y:S02]  /*2110*/  R2UR UR11, R7 ;  /* 0x00000000070b72ca */ /* 0x000fe400000e0000 */
[----:B------:R-:W-:-:S02]  /*2120*/  R2UR UR12, R16 ;  /* 0x00000000100c72ca */ /* 0x000fc400000e0000 */
[----:B------:R-:W-:Y:S01]  /*2130*/  R2UR UR13, R17 ;  /* 0x00000000110d72ca */ /* 0x000fe200000e0000 */
[----:B------:R-:W-:Y:S01]  /*2140*/  UIADD3 UR8, UPT, UPT, UR4, 0x10000, URZ ;  /* 0x0001000004087890 */ /* 0x000fe2000fffe0ff */
[----:B------:R-:W-:Y:S01]  /*2150*/  R2UR UR7, R6 ;  /* 0x00000000060772ca */ /* 0x000fe200000e0000 */
[----:B------:R-:W-:Y:S01]  /*2160*/  UIADD3 UR9, UPT, UPT, UR4, 0x31818, URZ ;  /* 0x0003181804097890 */ /* 0x000fe2000fffe0ff */
[----:B------:R-:W-:Y:S01]  /*2170*/  ISETP.NE.AND P0, PT, R10, 0x1d00, PT ;  /* 0x00001d000a00780c */ /* 0x000fe20003f05270 */
[----:B------:R-:W-:Y:S01]  /*2180*/  UIADD3 UR4, UPT, UPT, UR4, 0x29000, URZ ;  /* 0x0002900004047890 */ /* 0x000fe2000fffe0ff */
[----:B------:R-:W-:-:S04]  /*2190*/  UMOV UR6, UR10 ;  /* 0x0000000a00067c82 */ /* 0x000fc80008000000 */
[----:B------:R-:W-:Y:S02]  /*21a0*/  UMOV UR5, UR9 ;  /* 0x0000000900057c82 */ /* 0x000fe40008000000 */
[----:B------:R2:W-:Y:S03]  /*21b0*/  UTMALDG.2D [UR8], [UR16], desc[UR14] ;  /* 0x00000e08100075b4 */ /* 0x0005e60008009000 */
[----:B------:R2:W-:Y:S01]  /*21c0*/  UTMALDG.2D [UR4], [UR12], desc[UR14] ;  /* 0x00000e040c0075b4 */ /* 0x0005e20008009000 */
[----:B------:R2:W-:Y:S01]  /*21d0*/  SYNCS.ARRIVE.TRANS64 RZ, [R3+URZ+0x31818], R8 ;  /* 0x0318180803ff79a7 */ /* 0x0005e200080000ff */
[----:B------:R-:W-:Y:S05]  /*21e0*/  @P0 BRA `(.L_x_29) ;  /* 0xfffffff800400947 */ /* 0x000fea000383ffff */
[----:B------:R-:W-:-:S13]  /*21f0*/  ISETP.NE.AND P0, PT, R11, R0, PT ;  /* 0x000000000b00720c */ /* 0x000fda0003f05270 */
[----:B--2---:R-:W-:Y:S05]  /*2200*/  @!P0 EXIT ;  /* 0x000000000000894d */ /* 0x004fea0003800000 */
[----:B------:R-:W-:-:S05]  /*2210*/  IADD3 R11, PT, PT, R11, 0x1, RZ ;  /* 0x000000010b0b7810 */ /* 0x000fca0007ffe0ff */
[----:B-1----:R-:W-:Y:S01]  /*2220*/  IMAD R3, R11, 0x94, R2 ;  /* 0x000000940b037824 */ /* 0x002fe200078e0202 */
[----:B------:R-:W-:Y:S06]  /*2230*/  BRA `(.L_x_30) ;  /* 0xfffffff400cc7947 */ /* 0x000fec000383ffff */
.L_x_13:
[----:B------:R-:W-:-:S04]  /*2240*/  LOP3.LUT R0, R3, 0xfffffffc, RZ, 0xc0, !PT ;  /* 0xfffffffc03007812 */ /* 0x000fc800078ec0ff */
[----:B------:R-:W-:-:S13]  /*2250*/  ISETP.NE.AND P0, PT, R0, 0x4, PT ;  /* 0x000000040000780c */ /* 0x000fda0003f05270 */
[----:B-1----:R-:W-:Y:S05]  /*2260*/  @P0 EXIT ;  /* 0x000000000000094d */ /* 0x002fea0003800000 */
[----:B------:R-:W1:Y:S01]  /*2270*/  S2R R0, SR_CgaCtaId ;  /* 0x0000000000007919 */ /* 0x000e620000008800 */
[----:B------:R-:W-:-:S04]  /*2280*/  MOV R7, 0x400 ;  /* 0x0000040000077802 */ /* 0x000fc80000000f00 */
[----:B-1----:R-:W-:-:S05]  /*2290*/  LEA R0, R0, R7, 0x18 ;  /* 0x0000000700007211 */ /* 0x002fca00078ec0ff */
[----:B------:R-:W1:Y:S02]  /*22a0*/  LDS R2, [R0+0x31880] ;  /* 0x0318800000027984 */ /* 0x000e640000000800 */
[----:B-1----:R-:W-:-:S13]  /*22b0*/  ISETP.NE.AND P0, PT, R2, RZ, PT ;  /* 0x000000ff0200720c */ /* 0x002fda0003f05270 */
[----:B------:R-:W-:Y:S05]  /*22c0*/  @!P0 BRA `(.L_x_31) ;  /* 0x0000000000048947 */ /* 0x000fea0003800000 */
[----:B------:R-:W-:Y:S05]  /*22d0*/  BPT.TRAP 0x1 ;  /* 0x000000040000795c */ /* 0x000fea0000300000 */
.L_x_31:
[----:B------:R-:W1:Y:S01]  /*22e0*/  S2UR UR4, SR_CTAID.X ;  /* 0x00000000000479c3 */ /* 0x000e620000002500 */
[----:B------:R-:W-:Y:S02]  /*22f0*/  IADD3 R3, PT, PT, R3, -0x4, RZ ;  /* 0xfffffffc03037810 */ /* 0x000fe40007ffe0ff */
[----:B-1----:R-:W-:-:S13]  /*2300*/  ISETP.LE.U32.AND P0, PT, R5, UR4, PT ;  /* 0x0000000405007c0c */ /* 0x002fda000bf03070 */
[----:B------:R-:W-:Y:S05]  /*2310*/  @P0 BRA `(.L_x_32) ;  /* 0x0000001800d40947 */ /* 0x000fea0003800000 */
[----:B------:R-:W-:Y:S01]  /*2320*/  IMAD.U32 R29, RZ, RZ, UR4 ;  /* 0x00000004ff1d7e24 */ /* 0x000fe2000f8e00ff */
[----:B------:R-:W-:Y:S01]  /*2330*/  MOV R20, 0xffffffff ;  /* 0xffffffff00147802 */ /* 0x000fe20000000f00 */
[----:B------:R-:W-:Y:S02]  /*2340*/  IMAD.SHL.U32 R2, R21, 0x4, RZ ;  /* 0x0000000415027824 */ /* 0x000fe400078e00ff */
[----:B------:R-:W-:Y:S01]  /*2350*/  IMAD.SHL.U32 R30, R3, 0x800, RZ ;  /* 0x00000800031e7824 */ /* 0x000fe200078e00ff */
[----:B------:R-:W-:Y:S01]  /*2360*/  LOP3.LUT R22, RZ, R29, RZ, 0x33, !PT ;  /* 0x0000001dff167212 */ /* 0x000fe200078e33ff */
[C---:B------:R-:W-:Y:S01]  /*2370*/  VIADD R26, R2.reuse, 0x1 ;  /* 0x00000001021a7836 */ /* 0x040fe20000000000 */
[----:B------:R-:W-:Y:S01]  /*2380*/  SHF.R.U32.HI R28, RZ, 0x3, R2 ;  /* 0x00000003ff1c7819 */ /* 0x000fe20000011602 */
[C---:B------:R-:W-:Y:S01]  /*2390*/  VIADD R4, R2.reuse, 0x2 ;  /* 0x0000000202047836 */ /* 0x040fe20000000000 */
[----:B------:R-:W-:Y:S01]  /*23a0*/  IADD3 R24, PT, PT, R2, 0x3, RZ ;  /* 0x0000000302187810 */ /* 0x000fe20007ffe0ff */
[----:B------:R-:W-:Y:S01]  /*23b0*/  IMAD.IADD R22, R5, 0x1, R22 ;  /* 0x0000000105167824 */ /* 0x000fe200078e0216 */
[----:B------:R-:W-:Y:S01]  /*23c0*/  LOP3.LUT R5, R28, 0x3, RZ, 0xc0, !PT ;  /* 0x000000031c057812 */ /* 0x000fe200078ec0ff */
[----:B------:R-:W-:Y:S01]  /*23d0*/  IMAD.MOV.U32 R21, RZ, RZ, RZ ;  /* 0x000000ffff157224 */ /* 0x000fe200078e00ff */
[----:B------:R-:W-:-:S02]  /*23e0*/  PRMT R23, R29, 0x7610, R23 ;  /* 0x000076101d177816 */ /* 0x000fc40000000017 */
[----:B------:R-:W-:Y:S02]  /*23f0*/  SHF.R.U32.HI R22, RZ, 0x2, R22 ;  /* 0x00000002ff167819 */ /* 0x000fe40000011616 */
[C---:B------:R-:W-:Y:S02]  /*2400*/  LOP3.LUT R26, R5.reuse, 0x5, R26, 0x78, !PT ;  /* 0x00000005051a7812 */ /* 0x040fe400078e781a */
[C---:B------:R-:W-:Y:S01]  /*2410*/  LOP3.LUT R25, R5.reuse, 0x6, R4, 0x78, !PT ;  /* 0x0000000605197812 */ /* 0x040fe200078e7804 */
[----:B------:R-:W-:Y:S01]  /*2420*/  IMAD.HI.U32 R22, R22, 0x1bacf915, RZ ;  /* 0x1bacf91516167827 */ /* 0x000fe200078e00ff */
[C---:B------:R-:W-:Y:S02]  /*2430*/  LOP3.LUT R27, R5.reuse, 0x4, R2, 0xf8, !PT ;  /* 0x00000004051b7812 */ /* 0x040fe400078ef802 */
[----:B------:R-:W-:Y:S02]  /*2440*/  LOP3.LUT R24, R5, 0x7, R24, 0x78, !PT ;  /* 0x0000000705187812 */ /* 0x000fe400078e7818 */
[----:B------:R-:W-:-:S05]  /*2450*/  SHF.R.U32.HI R22, RZ, 0x2, R22 ;  /* 0x00000002ff167819 */ /* 0x000fca0000011616 */
[----:B------:R-:W-:-:S07]  /*2460*/  IMAD.MOV R22, RZ, RZ, -R22 ;  /* 0x000000ffff167224 */ /* 0x000fce00078e0a16 */
.L_x_55:
[----:B------:R-:W-:Y:S01]  /*2470*/  VIADD R20, R20, 0x1 ;  /* 0x0000000114147836 */ /* 0x000fe20000000000 */
[----:B------:R-:W-:Y:S05]  /*2480*/  YIELD ;  /* 0x0000000000007946 */ /* 0x000fea0003800000 */
[----:B--2---:R-:W-:Y:S01]  /*2490*/  IMAD.SHL.U32 R7, R20, 0x8, RZ ;  /* 0x0000000814077824 */ /* 0x004fe200078e00ff */
[----:B------:R-:W-:Y:S01]  /*24a0*/  SHF.R.U32.HI R5, RZ, 0x1, R20 ;  /* 0x00000001ff057819 */ /* 0x000fe20000011614 */
[----:B------:R-:W-:Y:S01]  /*24b0*/  VIADD R22, R22, 0x1 ;  /* 0x0000000116167836 */ /* 0x000fe20000000000 */
[----:B------:R-:W-:Y:S02]  /*24c0*/  SHF.R.U32.HI R40, RZ, 0x4, R29 ;  /* 0x00000004ff287819 */ /* 0x000fe4000001161d */
[----:B------:R-:W-:-:S02]  /*24d0*/  LOP3.LUT R7, R7, 0x8, RZ, 0xc0, !PT ;  /* 0x0000000807077812 */ /* 0x000fc400078ec0ff */
[----:B------:R-:W-:Y:S01]  /*24e0*/  LOP3.LUT R5, R5, 0x1, RZ, 0xc0, !PT ;  /* 0x0000000105057812 */ /* 0x000fe200078ec0ff */
[----:B------:R-:W-:Y:S01]  /*24f0*/  IMAD.HI.U32 R40, R40, 0xd79435f, RZ ;  /* 0x0d79435f28287827 */ /* 0x000fe200078e00ff */
[----:B------:R-:W-:Y:S02]  /*2500*/  ISETP.NE.AND P1, PT, R3, RZ, PT ;  /* 0x000000ff0300720c */ /* 0x000fe40003f25270 */
[----:B------:R-:W-:Y:S01]  /*2510*/  SHF.L.U32 R5, R5, 0x1f, RZ ;  /* 0x0000001f05057819 */ /* 0x000fe200000006ff */
[----:B------:R-:W-:Y:S01]  /*2520*/  IMAD.IADD R2, R0, 0x1, R7 ;  /* 0x0000000100027824 */ /* 0x000fe200078e0207 */
[C---:B------:R-:W-:Y:S01]  /*2530*/  PRMT R4, R40.reuse, 0x9910, RZ ;  /* 0x0000991028047816 */ /* 0x040fe200000000ff */
[----:B------:R-:W-:Y:S01]  /*2540*/  IMAD R35, R40, -0x10, R31 ;  /* 0xfffffff028237824 */ /* 0x000fe200078e021f */
[----:B------:R-:W-:Y:S01]  /*2550*/  ISETP.NE.AND P0, PT, R22, 0x1, PT ;  /* 0x000000011600780c */ /* 0x000fe20003f05270 */
[----:B------:R-:W1:Y:S02]  /*2560*/  SYNCS.PHASECHK.TRANS64.TRYWAIT P2, [R2+URZ+0x31860], R5 ;  /* 0x03186005020075a7 */ /* 0x000e6400080411ff */
[----:B------:R-:W-:-:S05]  /*2570*/  IMAD R4, R4, 0x130, RZ ;  /* 0x0000013004047824 */ /* 0x000fca00078e02ff */
[----:B------:R-:W-:-:S04]  /*2580*/  IADD3 R38, PT, PT, RZ, -R4, RZ ;  /* 0x80000004ff267210 */ /* 0x000fc80007ffe0ff */
[----:B------:R-:W-:Y:S01]  /*2590*/  PRMT R38, R38, 0x7710, RZ ;  /* 0x0000771026267816 */ /* 0x000fe200000000ff */
[----:B-1----:R-:W-:Y:S06]  /*25a0*/  @!P2 BRA `(.L_x_33) ;  /* 0x0000001c008ca947 */ /* 0x002fec0003800000 */
.L_x_76:
[----:B------:R-:W-:Y:S01]  /*25b0*/  NOP ;  /* 0x0000000000007918 */ /* 0x000fe20000000000 */
[----:B------:R-:W-:Y:S01]  /*25c0*/  LOP3.LUT R4, R20, 0x1, RZ, 0xc0, !PT ;  /* 0x0000000114047812 */ /* 0x000fe200078ec0ff */
[----:B------:R-:W-:Y:S01]  /*25d0*/  IMAD.IADD R38, R38, 0x1, R23 ;  /* 0x0000000126267824 */ /* 0x000fe200078e0217 */
[----:B------:R-:W-:Y:S01]  /*25e0*/  VIMNMX.U32 R35, PT, PT, R35, 0x10, PT ;  /* 0x0000001023237848 */ /* 0x000fe20003fe0000 */
[----:B------:R-:W-:Y:S06]  /*25f0*/  @P1 BRA `(.L_x_34) ;  /* 0x0000000000041947 */ /* 0x000fec0003800000 */
[----:B------:R-:W-:-:S04]  /*2600*/  DEPBAR.LE SB0, 0x1 ;  /* 0x000080400000791a */ /* 0x000fc80000000000 */
.L_x_34:
[----:B------:R-:W-:Y:S02]  /*2610*/  LOP3.LUT R7, R38, 0xffff, RZ, 0xc0, !PT ;  /* 0x0000ffff26077812 */ /* 0x000fe400078ec0ff */
[----:B------:R-:W-:Y:S02]  /*2620*/  MOV R6, 0x2640 ;  /* 0x0000264000067802 */ /* 0x000fe40000000f00 */
[----:B-1----:R-:W-:Y:S05]  /*2630*/  CALL.REL.NOINC `($__internal_3_$__cuda_sm20_div_u16) ;  /* 0x0000001c00a47944 */ /* 0x002fea0003c00000 */
[----:B------:R-:W-:Y:S05]  /*2640*/  WARPSYNC.ALL ;  /* 0x0000000000007948 */ /* 0x000fea0003800000 */
[----:B------:R-:W-:Y:S01]  /*2650*/  NOP ;  /* 0x0000000000007918 */ /* 0x000fe20000000000 */
[----:B------:R-:W-:Y:S02]  /*2660*/  ISETP.NE.AND P1, PT, R3, RZ, PT ;  /* 0x000000ff0300720c */ /* 0x000fe40003f25270 */
[----:B------:R-:W-:Y:S01]  /*2670*/  R2UR UR7, R4 ;  /* 0x00000000040772ca */ /* 0x000fe200000e0000 */
[----:B------:R-:W-:Y:S01]  /*2680*/  BAR.SYNC.DEFER_BLOCKING 0x8, 0x80 ;  /* 0x0202000000007b1d */ /* 0x000fe20000010000 */
[----:B------:R-:W-:Y:S01]  /*2690*/  IMAD R37, R21, 0x2000, R30 ;  /* 0x0000200015257824 */ /* 0x000fe200078e021e */
[----:B------:R-:W-:-:S03]  /*26a0*/  PRMT R39, R36, 0x9910, RZ ;  /* 0x0000991024277816 */ /* 0x000fc600000000ff */
[----:B------:R-:W-:-:S04]  /*26b0*/  IMAD R37, R28, 0x80, R37 ;  /* 0x000000801c257824 */ /* 0x000fc800078e0225 */
[--C-:B------:R-:W-:Y:S02]  /*26c0*/  IMAD R33, R27, 0x10, R37.reuse ;  /* 0x000000101b217824 */ /* 0x100fe400078e0225 */
[----:B------:R-:W-:Y:S01]  /*26d0*/  IMAD R41, R26, 0x10, R37 ;  /* 0x000000101a297824 */ /* 0x000fe200078e0225 */
[----:B------:R-:W-:-:S03]  /*26e0*/  UIMAD UR7, UR7, 0xe0, URZ ;  /* 0x000000e0070778a4 */ /* 0x000fc6000f8e02ff */
[----:B------:R-:W-:-:S06]  /*26f0*/  IMAD.IADD R41, R0, 0x1, R41 ;  /* 0x0000000100297824 */ /* 0x000fcc00078e0229 */
[----:B------:R-:W1:Y:S01]  /*2700*/  LDTM.x8 R12, tmem[UR7] ;  /* 0x00000007000c79ee */ /* 0x000e6200081c0000 */
[----:B------:R-:W-:Y:S01]  /*2710*/  NOP ;  /* 0x0000000000007918 */ /* 0x000fe20000000000 */
[----:B-1----:R-:W1:Y:S01]  /*2720*/  LDTM.x8 R4, tmem[UR7+0x8] ;  /* 0x00000807000479ee */ /* 0x002e6200081c0000 */
[----:B------:R-:W-:Y:S02]  /*2730*/  F2FP.BF16.F32.PACK_AB R12, R13, R12 ;  /* 0x0000000c0d0c723e */ /* 0x000fe400000010ff */
[----:B------:R-:W-:Y:S02]  /*2740*/  F2FP.BF16.F32.PACK_AB R13, R15, R14 ;  /* 0x0000000e0f0d723e */ /* 0x000fe400000010ff */
[----:B------:R-:W-:Y:S01]  /*2750*/  F2FP.BF16.F32.PACK_AB R14, R17, R16 ;  /* 0x00000010110e723e */ /* 0x000fe200000010ff */
[----:B------:R-:W-:Y:S01]  /*2760*/  IMAD.IADD R16, R0, 0x1, R33 ;  /* 0x0000000100107824 */ /* 0x000fe200078e0221 */
[----:B------:R-:W-:Y:S02]  /*2770*/  F2FP.BF16.F32.PACK_AB R15, R19, R18 ;  /* 0x00000012130f723e */ /* 0x000fe400000010ff */
[----:B-1----:R-:W-:-:S02]  /*2780*/  F2FP.BF16.F32.PACK_AB R32, R5, R4 ;  /* 0x000000040520723e */ /* 0x002fc400000010ff */
[----:B------:R-:W-:Y:S01]  /*2790*/  PRMT R4, R35, 0x9910, RZ ;  /* 0x0000991023047816 */ /* 0x000fe200000000ff */
[----:B------:R1:W-:Y:S01]  /*27a0*/  STS.128 [R16], R12 ;  /* 0x0000000c10007388 */ /* 0x0003e20000000c00 */
[----:B------:R-:W-:Y:S01]  /*27b0*/  NOP ;  /* 0x0000000000007918 */ /* 0x000fe20000000000 */
[----:B------:R-:W-:Y:S02]  /*27c0*/  F2FP.BF16.F32.PACK_AB R33, R7, R6 ;  /* 0x000000060721723e */ /* 0x000fe400000010ff */
[----:B------:R-:W-:Y:S01]  /*27d0*/  F2FP.BF16.F32.PACK_AB R34, R9, R8 ;  /* 0x000000080922723e */ /* 0x000fe200000010ff */
[----:B------:R-:W-:Y:S01]  /*27e0*/  IMAD R39, R39, R4, RZ ;  /* 0x0000000427277224 */ /* 0x000fe200078e02ff */
[----:B------:R-:W-:-:S03]  /*27f0*/  F2FP.BF16.F32.PACK_AB R35, R11, R10 ;  /* 0x0000000a0b23723e */ /* 0x000fc600000010ff */
[----:B------:R-:W-:Y:S02]  /*2800*/  IMAD.MOV R39, RZ, RZ, -R39 ;  /* 0x000000ffff277224 */ /* 0x000fe400078e0a27 */
[----:B------:R2:W-:Y:S03]  /*2810*/  STS.128 [R41], R32 ;  /* 0x0000002029007388 */ /* 0x0005e60000000c00 */
[----:B------:R-:W-:-:S05]  /*2820*/  PRMT R39, R39, 0x7710, RZ ;  /* 0x0000771027277816 */ /* 0x000fca00000000ff */
[----:B------:R-:W-:-:S05]  /*2830*/  IMAD.IADD R39, R38, 0x1, R39 ;  /* 0x0000000126277824 */ /* 0x000fca00078e0227 */
[----:B------:R-:W-:-:S05]  /*2840*/  LOP3.LUT R39, R39, 0xffff, RZ, 0xc0, !PT ;  /* 0x0000ffff27277812 */ /* 0x000fca00078ec0ff */
[----:B------:R-:W-:Y:S01]  /*2850*/  IMAD R40, R40, 0x10, R39 ;  /* 0x0000001028287824 */ /* 0x000fe200078e0227 */
[----:B-1----:R-:W1:Y:S01]  /*2860*/  LDTM.x8 R12, tmem[UR7+0x10] ;  /* 0x00001007000c79ee */ /* 0x002e6200081c0000 */
[----:B------:R-:W-:Y:S01]  /*2870*/  NOP ;  /* 0x0000000000007918 */ /* 0x000fe20000000000 */
[----:B-1----:R-:W1:Y:S01]  /*2880*/  LDTM.x8 R4, tmem[UR7+0x18] ;  /* 0x00001807000479ee */ /* 0x002e6200081c0000 */
[----:B--2---:R-:W-:Y:S01]  /*2890*/  LOP3.LUT R32, R36, 0xffff, RZ, 0xc0, !PT ;  /* 0x0000ffff24207812 */ /* 0x004fe200078ec0ff */
[----:B------:R-:W-:-:S04]  /*28a0*/  IMAD.SHL.U32 R33, R40, 0x80, RZ ;  /* 0x0000008028217824 */ /* 0x000fc800078e00ff */
[----:B------:R-:W-:Y:S01]  /*28b0*/  IMAD R32, R32, 0xe0, RZ ;  /* 0x000000e020207824 */ /* 0x000fe200078e02ff */
[----:B------:R-:W-:Y:S02]  /*28c0*/  F2FP.BF16.F32.PACK_AB R12, R13, R12 ;  /* 0x0000000c0d0c723e */ /* 0x000fe400000010ff */
[----:B------:R-:W-:Y:S02]  /*28d0*/  F2FP.BF16.F32.PACK_AB R13, R15, R14 ;  /* 0x0000000e0f0d723e */ /* 0x000fe400000010ff */
[----:B------:R-:W-:Y:S01]  /*28e0*/  F2FP.BF16.F32.PACK_AB R14, R17, R16 ;  /* 0x00000010110e723e */ /* 0x000fe200000010ff */
[--C-:B------:R-:W-:Y:S01]  /*28f0*/  IMAD R17, R25, 0x10, R37.reuse ;  /* 0x0000001019117824 */ /* 0x100fe200078e0225 */
[----:B------:R-:W-:Y:S01]  /*2900*/  F2FP.BF16.F32.PACK_AB R15, R19, R18 ;  /* 0x00000012130f723e */ /* 0x000fe200000010ff */
[----:B------:R-:W-:Y:S01]  /*2910*/  IMAD R37, R24, 0x10, R37 ;  /* 0x0000001018257824 */ /* 0x000fe200078e0225 */
[----:B-1----:R-:W-:Y:S01]  /*2920*/  F2FP.BF16.F32.PACK_AB R4, R5, R4 ;  /* 0x000000040504723e */ /* 0x002fe200000010ff */
[C---:B------:R-:W-:Y:S01]  /*2930*/  IMAD.IADD R17, R0.reuse, 0x1, R17 ;  /* 0x0000000100117824 */ /* 0x040fe200078e0211 */
[----:B------:R-:W-:Y:S01]  /*2940*/  F2FP.BF16.F32.PACK_AB R5, R7, R6 ;  /* 0x000000060705723e */ /* 0x000fe200000010ff */
[----:B------:R-:W-:Y:S01]  /*2950*/  IMAD.IADD R37, R0, 0x1, R37 ;  /* 0x0000000100257824 */ /* 0x000fe200078e0225 */
[----:B------:R-:W-:-:S02]  /*2960*/  F2FP.BF16.F32.PACK_AB R6, R9, R8 ;  /* 0x000000080906723e */ /* 0x000fc400000010ff */
[----:B------:R-:W-:Y:S01]  /*2970*/  F2FP.BF16.F32.PACK_AB R7, R11, R10 ;  /* 0x0000000a0b07723e */ /* 0x000fe200000010ff */
[----:B------:R1:W-:Y:S01]  /*2980*/  STS.128 [R17], R12 ;  /* 0x0000000c11007388 */ /* 0x0003e20000000c00 */
[----:B------:R-:W-:-:S03]  /*2990*/  NOP ;  /* 0x0000000000007918 */ /* 0x000fc60000000000 */
[----:B------:R1:W-:Y:S01]  /*29a0*/  STS.128 [R37], R4 ;  /* 0x0000000425007388 */ /* 0x0003e20000000c00 */
[----:B------:R2:W-:Y:S06]  /*29b0*/  MEMBAR.ALL.CTA ;  /* 0x0000000000007992 */ /* 0x0005ec0000008000 */
[----:B--2---:R-:W2:Y:S02]  /*29c0*/  FENCE.VIEW.ASYNC.S ;  /* 0x00000000000073c6 */ /* 0x004ea40000000000 */
[----:B--2---:R-:W-:Y:S06]  /*29d0*/  BAR.SYNC.DEFER_BLOCKING 0x8, 0x80 ;  /* 0x0202000000007b1d */ /* 0x004fec0000010000 */
[----:B------:R-:W-:Y:S05]  /*29e0*/  @P1 BRA `(.L_x_35) ;  /* 0x0000000000381947 */ /* 0x000fea0003800000 */
[----:B------:R-:W-:Y:S01]  /*29f0*/  ELECT P2, URZ, PT ;  /* 0x0000000000ff782f */ /* 0x000fe20003840000 */
[----:B------:R-:W-:-:S12]  /*2a00*/  BSSY.RECONVERGENT B0, `(.L_x_35) ;  /* 0x000000c000007945 */ /* 0x000fd80003800200 */
[----:B------:R-:W-:Y:S05]  /*2a10*/  @!P2 BRA `(.L_x_36) ;  /* 0x000000000028a947 */ /* 0x000fea0003800000 */
[----:B------:R-:W2:Y:S01]  /*2a20*/  LDCU.64 UR8, c[0x0][0x348] ;  /* 0x00006900ff0877ac */ /* 0x000ea20008000a00 */
[----:B------:R-:W-:Y:S02]  /*2a30*/  R2UR UR10, R21 ;  /* 0x00000000150a72ca */ /* 0x000fe400000e0000 */
[----:B------:R-:W-:Y:S02]  /*2a40*/  R2UR UR4, R0 ;  /* 0x00000000000472ca */ /* 0x000fe400000e0000 */
[----:B------:R-:W-:Y:S02]  /*2a50*/  R2UR UR5, R32 ;  /* 0x00000000200572ca */ /* 0x000fe400000e0000 */
[----:B------:R-:W-:-:S09]  /*2a60*/  R2UR UR6, R33 ;  /* 0x00000000210672ca */ /* 0x000fd200000e0000 */
[----:B------:R-:W-:Y:S02]  /*2a70*/  ULEA UR4, UR10, UR4, 0xd ;  /* 0x000000040a047291 */ /* 0x000fe4000f8e68ff */
[----:B--2---:R-:W-:-:S04]  /*2a80*/  UIADD3 UR8, UP0, UPT, UR8, 0x240, URZ ;  /* 0x0000024008087890 */ /* 0x004fc8000ff1e0ff */
[----:B------:R-:W-:-:S09]  /*2a90*/  UIADD3.X UR9, UPT, UPT, URZ, UR9, URZ, UP0, !UPT ;  /* 0x00000009ff097290 */ /* 0x000fd200087fe4ff */
[----:B------:R2:W-:Y:S02]  /*2aa0*/  UTMASTG.2D [UR4], [UR8] ;  /* 0x00000004080073b5 */ /* 0x0005e40008008000 */
[----:B--2---:R0:W-:Y:S02]  /*2ab0*/  UTMACMDFLUSH ;  /* 0x00000000000079b7 */ /* 0x0041e40000000000 */
.L_x_36:
[----:B------:R-:W-:Y:S05]  /*2ac0*/  BSYNC.RECONVERGENT B0 ;  /* 0x0000000000007941 */ /* 0x000fea0003800200 */
.L_x_35:
[----:B------:R-:W-:Y:S05]  /*2ad0*/  @P1 BRA `(.L_x_37) ;  /* 0x0000000000041947 */ /* 0x000fea0003800000 */
[----:B------:R-:W-:-:S04]  /*2ae0*/  DEPBAR.LE SB0, 0x1 ;  /* 0x000080400000791a */ /* 0x000fc80000000000 */
.L_x_37:
[----:B------:R-:W-:Y:S01]  /*2af0*/  BAR.SYNC.DEFER_BLOCKING 0x8, 0x80 ;  /* 0x0202000000007b1d */ /* 0x000fe20000010000 */
[----:B------:R-:W-:-:S04]  /*2b00*/  LOP3.LUT R53, R21, 0x1, RZ, 0xc0, !PT ;  /* 0x0000000115357812 */ /* 0x000fc800078ec0ff */
[----:B------:R-:W-:Y:S01]  /*2b10*/  LOP3.LUT R21, R53, 0x1, RZ, 0x3c, !PT ;  /* 0x0000000135157812 */ /* 0x000fe200078e3cff */
[----:B-1----:R-:W1:Y:S04]  /*2b20*/  LDTM.x8 R12, tmem[UR7+0x20] ;  /* 0x00002007000c79ee */ /* 0x002e6800081c0000 */
[C---:B------:R-:W-:Y:S02]  /*2b30*/  IMAD R35, R21.reuse, 0x2000, R30 ;  /* 0x0000200015237824 */ /* 0x040fe400078e021e */
[----:B------:R-:W-:Y:S02]  /*2b40*/  IMAD R50, R21, 0x2000, R0 ;  /* 0x0000200015327824 */ /* 0x000fe400078e0200 */
[----:B------:R-:W-:-:S04]  /*2b50*/  IMAD R34, R28, 0x80, R35 ;  /* 0x000000801c227824 */ /* 0x000fc800078e0223 */
[--C-:B------:R-:W-:Y:S02]  /*2b60*/  IMAD R37, R27, 0x10, R34.reuse ;  /* 0x000000101b257824 */ /* 0x100fe400078e0222 */
[--C-:B------:R-:W-:Y:S02]  /*2b70*/  IMAD R35, R26, 0x10, R34.reuse ;  /* 0x000000101a237824 */ /* 0x100fe400078e0222 */
[C---:B------:R-:W-:Y:S01]  /*2b80*/  IMAD.IADD R37, R0.reuse, 0x1, R37 ;  /* 0x0000000100257824 */ /* 0x040fe200078e0225 */
[----:B------:R-:W-:Y:S01]  /*2b90*/  NOP ;  /* 0x0000000000007918 */ /* 0x000fe20000000000 */
[----:B-1----:R-:W1:Y:S01]  /*2ba0*/  LDTM.x8 R4, tmem[UR7+0x28] ;  /* 0x00002807000479ee */ /* 0x002e6200081c0000 */
[----:B------:R-:W-:Y:S02]  /*2bb0*/  IMAD.IADD R35, R0, 0x1, R35 ;  /* 0x0000000100237824 */ /* 0x000fe400078e0223 */
[--C-:B------:R-:W-:Y:S02]  /*2bc0*/  IMAD R39, R25, 0x10, R34.reuse ;  /* 0x0000001019277824 */ /* 0x100fe400078e0222 */
[----:B------:R-:W-:Y:S01]  /*2bd0*/  IMAD R51, R24, 0x10, R34 ;  /* 0x0000001018337824 */ /* 0x000fe200078e0222 */
[----:B------:R-:W-:Y:S01]  /*2be0*/  F2FP.BF16.F32.PACK_AB R44, R13, R12 ;  /* 0x0000000c0d2c723e */ /* 0x000fe200000010ff */
[C---:B------:R-:W-:Y:S01]  /*2bf0*/  IMAD.IADD R39, R0.reuse, 0x1, R39 ;  /* 0x0000000100277824 */ /* 0x040fe200078e0227 */
[----:B------:R-:W-:Y:S01]  /*2c00*/  F2FP.BF16.F32.PACK_AB R45, R15, R14 ;  /* 0x0000000e0f2d723e */ /* 0x000fe200000010ff */
[----:B------:R-:W-:Y:S01]  /*2c10*/  IMAD.IADD R51, R0, 0x1, R51 ;  /* 0x0000000100337824 */ /* 0x000fe200078e0233 */
[----:B------:R-:W-:-:S02]  /*2c20*/  F2FP.BF16.F32.PACK_AB R46, R17, R16 ;  /* 0x00000010112e723e */ /* 0x000fc400000010ff */
[----:B------:R-:W-:-:S05]  /*2c30*/  F2FP.BF16.F32.PACK_AB R47, R19, R18 ;  /* 0x00000012132f723e */ /* 0x000fca00000010ff */
[----:B------:R2:W-:Y:S01]  /*2c40*/  STS.128 [R37], R44 ;  /* 0x0000002c25007388 */ /* 0x0005e20000000c00 */
[----:B------:R-:W-:Y:S01]  /*2c50*/  NOP ;  /* 0x0000000000007918 */ /* 0x000fe20000000000 */
[----:B-1----:R-:W1:Y:S01]  /*2c60*/  LDTM.x8 R12, tmem[UR7+0x30] ;  /* 0x00003007000c79ee */ /* 0x002e6200081c0000 */
[----:B------:R-:W-:Y:S02]  /*2c70*/  F2FP.BF16.F32.PACK_AB R40, R5, R4 ;  /* 0x000000040528723e */ /* 0x000fe400000010ff */
[----:B------:R-:W-:Y:S02]  /*2c80*/  F2FP.BF16.F32.PACK_AB R41, R7, R6 ;  /* 0x000000060729723e */ /* 0x000fe400000010ff */
[----:B------:R-:W-:Y:S02]  /*2c90*/  F2FP.BF16.F32.PACK_AB R42, R9, R8 ;  /* 0x00000008092a723e */ /* 0x000fe400000010ff */
        /* <DEDUP_REMOVED lines=10> */
[----:B-1----:R-:W-:Y:S02]  /*2d40*/  F2FP.BF16.F32.PACK_AB R4, R5, R4 ;  /* 0x000000040504723e */ /* 0x002fe400000010ff */
[----:B------:R-:W-:Y:S02]  /*2d50*/  F2FP.BF16.F32.PACK_AB R5, R7, R6 ;  /* 0x000000060705723e */ /* 0x000fe400000010ff */
[----:B------:R-:W-:Y:S02]  /*2d60*/  F2FP.BF16.F32.PACK_AB R6, R9, R8 ;  /* 0x000000080906723e */ /* 0x000fe400000010ff */
[----:B------:R-:W-:-:S05]  /*2d70*/  F2FP.BF16.F32.PACK_AB R7, R11, R10 ;  /* 0x0000000a0b07723e */ /* 0x000fca00000010ff */
[----:B------:R2:W-:Y:S01]  /*2d80*/  STS.128 [R51], R4 ;  /* 0x0000000433007388 */ /* 0x0005e20000000c00 */
[----:B------:R1:W-:Y:S06]  /*2d90*/  MEMBAR.ALL.CTA ;  /* 0x0000000000007992 */ /* 0x0003ec0000008000 */
[----:B-1----:R-:W1:Y:S02]  /*2da0*/  FENCE.VIEW.ASYNC.S ;  /* 0x00000000000073c6 */ /* 0x002e640000000000 */
[----:B-1----:R-:W-:Y:S06]  /*2db0*/  BAR.SYNC.DEFER_BLOCKING 0x8, 0x80 ;  /* 0x0202000000007b1d */ /* 0x002fec0000010000 */
[----:B------:R-:W-:Y:S05]  /*2dc0*/  @P1 BRA `(.L_x_38) ;  /* 0x0000000000381947 */ /* 0x000fea0003800000 */
[----:B------:R-:W-:Y:S01]  /*2dd0*/  ELECT P2, URZ, PT ;  /* 0x0000000000ff782f */ /* 0x000fe20003840000 */
[----:B------:R-:W-:-:S12]  /*2de0*/  BSSY.RECONVERGENT B0, `(.L_x_39) ;  /* 0x000000b000007945 */ /* 0x000fd80003800200 */
[----:B------:R-:W-:Y:S05]  /*2df0*/  @!P2 BRA `(.L_x_40) ;  /* 0x000000000024a947 */ /* 0x000fea0003800000 */
[----:B------:R-:W1:Y:S01]  /*2e00*/  LDCU.64 UR8, c[0x0][0x348] ;  /* 0x00006900ff0877ac */ /* 0x000e620008000a00 */
[----:B------:R-:W-:Y:S02]  /*2e10*/  R2UR UR5, R32 ;  /* 0x00000000200572ca */ /* 0x000fe400000e0000 */
[----:B------:R-:W-:Y:S02]  /*2e20*/  R2UR UR4, R50 ;  /* 0x00000000320472ca */ /* 0x000fe400000e0000 */
[----:B------:R-:W-:-:S09]  /*2e30*/  R2UR UR6, R33 ;  /* 0x00000000210672ca */ /* 0x000fd200000e0000 */
[----:B------:R-:W-:Y:S02]  /*2e40*/  UIADD3 UR5, UPT, UPT, UR5, 0x20, URZ ;  /* 0x0000002005057890 */ /* 0x000fe4000fffe0ff */
[----:B-1----:R-:W-:-:S04]  /*2e50*/  UIADD3 UR8, UP0, UPT, UR8, 0x240, URZ ;  /* 0x0000024008087890 */ /* 0x002fc8000ff1e0ff */
[----:B------:R-:W-:-:S09]  /*2e60*/  UIADD3.X UR9, UPT, UPT, URZ, UR9, URZ, UP0, !UPT ;  /* 0x00000009ff097290 */ /* 0x000fd200087fe4ff */
[----:B------:R1:W-:Y:S02]  /*2e70*/  UTMASTG.2D [UR4], [UR8] ;  /* 0x00000004080073b5 */ /* 0x0003e40008008000 */
[----:B-1----:R0:W-:Y:S02]  /*2e80*/  UTMACMDFLUSH ;  /* 0x00000000000079b7 */ /* 0x0021e40000000000 */
.L_x_40:
[----:B------:R-:W-:Y:S05]  /*2e90*/  BSYNC.RECONVERGENT B0 ;  /* 0x0000000000007941 */ /* 0x000fea0003800200 */
.L_x_39:
[----:B------:R-:W-:-:S04]  /*2ea0*/  DEPBAR.LE SB0, 0x1 ;  /* 0x000080400000791a */ /* 0x000fc80000000000 */
.L_x_38:
[----:B------:R-:W-:Y:S01]  /*2eb0*/  BAR.SYNC.DEFER_BLOCKING 0x8, 0x80 ;  /* 0x0202000000007b1d */ /* 0x000fe20000010000 */
[C---:B--2---:R-:W-:Y:S02]  /*2ec0*/  IMAD R41, R53.reuse, 0x2000, R30 ;  /* 0x0000200035297824 */ /* 0x044fe400078e021e */
[----:B------:R-:W-:Y:S02]  /*2ed0*/  IMAD R48, R53, 0x2000, R0 ;  /* 0x0000200035307824 */ /* 0x000fe400078e0200 */
[----:B------:R-:W-:Y:S01]  /*2ee0*/  IMAD R38, R28, 0x80, R41 ;  /* 0x000000801c267824 */ /* 0x000fe200078e0229 */
[----:B------:R-:W1:Y:S03]  /*2ef0*/  LDTM.x8 R12, tmem[UR7+0x40] ;  /* 0x00004007000c79ee */ /* 0x000e6600081c0000 */
[----:B------:R-:W-:-:S04]  /*2f00*/  IMAD R49, R24, 0x10, R38 ;  /* 0x0000001018317824 */ /* 0x000fc800078e0226 */
[C---:B------:R-:W-:Y:S01]  /*2f10*/  IMAD.IADD R49, R0.reuse, 0x1, R49 ;  /* 0x0000000100317824 */ /* 0x040fe200078e0231 */
[----:B------:R-:W-:Y:S01]  /*2f20*/  NOP ;  /* 0x0000000000007918 */ /* 0x000fe20000000000 */
[----:B-1----:R-:W1:Y:S01]  /*2f30*/  LDTM.x8 R4, tmem[UR7+0x48] ;  /* 0x00004807000479ee */ /* 0x002e6200081c0000 */
[----:B------:R-:W-:Y:S01]  /*2f40*/  F2FP.BF16.F32.PACK_AB R44, R13, R12 ;  /* 0x0000000c0d2c723e */ /* 0x000fe200000010ff */
[----:B------:R-:W-:Y:S01]  /*2f50*/  IMAD R13, R27, 0x10, R38 ;  /* 0x000000101b0d7824 */ /* 0x000fe200078e0226 */
[----:B------:R-:W-:Y:S02]  /*2f60*/  F2FP.BF16.F32.PACK_AB R45, R15, R14 ;  /* 0x0000000e0f2d723e */ /* 0x000fe400000010ff */
[----:B------:R-:W-:Y:S01]  /*2f70*/  F2FP.BF16.F32.PACK_AB R46, R17, R16 ;  /* 0x00000010112e723e */ /* 0x000fe200000010ff */
[----:B------:R-:W-:Y:S01]  /*2f80*/  IMAD.IADD R36, R0, 0x1, R13 ;  /* 0x0000000100247824 */ /* 0x000fe200078e020d */
[----:B------:R-:W-:-:S05]  /*2f90*/  F2FP.BF16.F32.PACK_AB R47, R19, R18 ;  /* 0x00000012132f723e */ /* 0x000fca00000010ff */
[----:B------:R2:W-:Y:S01]  /*2fa0*/  STS.128 [R36], R44 ;  /* 0x0000002c24007388 */ /* 0x0005e20000000c00 */
        /* <DEDUP_REMOVED lines=11> */
[----:B------:R-:W-:Y:S02]  /*3060*/  F2FP.BF16.F32.PACK_AB R12, R13, R12 ;  /* 0x0000000c0d0c723e */ /* 0x000fe400000010ff */
[----:B------:R-:W-:Y:S02]  /*3070*/  F2FP.BF16.F32.PACK_AB R13, R15, R14 ;  /* 0x0000000e0f0d723e */ /* 0x000fe400000010ff */
[----:B------:R-:W-:Y:S01]  /*3080*/  F2FP.BF16.F32.PACK_AB R14, R17, R16 ;  /* 0x00000010110e723e */ /* 0x000fe200000010ff */
[----:B------:R-:W-:Y:S01]  /*3090*/  IMAD R17, R25, 0x10, R38 ;  /* 0x0000001019117824 */ /* 0x000fe200078e0226 */
[----:B------:R-:W-:-:S03]  /*30a0*/  F2FP.BF16.F32.PACK_AB R15, R19, R18 ;  /* 0x00000012130f723e */ /* 0x000fc600000010ff */
[----:B------:R-:W-:-:S05]  /*30b0*/  IMAD.IADD R38, R0, 0x1, R17 ;  /* 0x0000000100267824 */ /* 0x000fca00078e0211 */
        /* <DEDUP_REMOVED lines=23> */
.L_x_43:
[----:B------:R-:W-:Y:S05]  /*3230*/  BSYNC.RECONVERGENT B0 ;  /* 0x0000000000007941 */ /* 0x000fea0003800200 */
.L_x_42:
[----:B------:R-:W-:-:S04]  /*3240*/  DEPBAR.LE SB0, 0x1 ;  /* 0x000080400000791a */ /* 0x000fc80000000000 */
.L_x_41:
[----:B------:R-:W-:Y:S06]  /*3250*/  BAR.SYNC.DEFER_BLOCKING 0x8, 0x80 ;  /* 0x0202000000007b1d */ /* 0x000fec0000010000 */
[----:B--2---:R-:W1:Y:S01]  /*3260*/  LDTM.x8 R12, tmem[UR7+0x60] ;  /* 0x00006007000c79ee */ /* 0x004e6200081c0000 */
[----:B------:R-:W-:Y:S01]  /*3270*/  NOP ;  /* 0x0000000000007918 */ /* 0x000fe20000000000 */
[----:B-1----:R-:W1:Y:S01]  /*3280*/  LDTM.x8 R4, tmem[UR7+0x68] ;  /* 0x00006807000479ee */ /* 0x002e6200081c0000 */
[----:B------:R-:W-:Y:S02]  /*3290*/  F2FP.BF16.F32.PACK_AB R44, R13, R12 ;  /* 0x0000000c0d2c723e */ /* 0x000fe400000010ff */
[----:B------:R-:W-:-:S02]  /*32a0*/  F2FP.BF16.F32.PACK_AB R45, R15, R14 ;  /* 0x0000000e0f2d723e */ /* 0x000fc400000010ff */
        /* <DEDUP_REMOVED lines=39> */
.L_x_46:
[----:B------:R-:W-:Y:S05]  /*3520*/  BSYNC.RECONVERGENT B0 ;  /* 0x0000000000007941 */ /* 0x000fea0003800200 */
.L_x_45:
[----:B------:R-:W-:-:S04]  /*3530*/  DEPBAR.LE SB0, 0x1 ;  /* 0x000080400000791a */ /* 0x000fc80000000000 */
.L_x_44:
        /* <DEDUP_REMOVED lines=45> */
.L_x_49:
[----:B------:R-:W-:Y:S05]  /*3810*/  BSYNC.RECONVERGENT B0 ;  /* 0x0000000000007941 */ /* 0x000fea0003800200 */
.L_x_48:
[----:B------:R-:W-:-:S04]  /*3820*/  DEPBAR.LE SB0, 0x1 ;  /* 0x000080400000791a */ /* 0x000fc80000000000 */
.L_x_47:
        /* <DEDUP_REMOVED lines=45> */
.L_x_52:
[----:B------:R-:W-:Y:S05]  /*3b00*/  BSYNC.RECONVERGENT B0 ;  /* 0x0000000000007941 */ /* 0x000fea0003800200 */
.L_x_51:
[----:B------:R-:W-:-:S04]  /*3b10*/  DEPBAR.LE SB0, 0x1 ;  /* 0x000080400000791a */ /* 0x000fc80000000000 */
.L_x_50:
[----:B------:R-:W-:Y:S01]  /*3b20*/  BAR.SYNC.DEFER_BLOCKING 0x8, 0x80 ;  /* 0x0202000000007b1d */ /* 0x000fe20000010000 */
[----:B------:R-:W-:-:S05]  /*3b30*/  VIADD R2, R2, 0x31870 ;  /* 0x0003187002027836 */ /* 0x000fca0000000000 */
[----:B------:R-:W-:Y:S01]  /*3b40*/  PRMT R2, RZ, 0x654, R2 ;  /* 0x00000654ff027816 */ /* 0x000fe20000000002 */
[----:B--2---:R-:W1:Y:S01]  /*3b50*/  LDTM.x8 R12, tmem[UR7+0xc0] ;  /* 0x0000c007000c79ee */ /* 0x004e6200081c0000 */
        /* <DEDUP_REMOVED lines=27> */
[----:B------:R-:W-:Y:S01]  /*3d10*/  NOP ;  /* 0x0000000000007918 */ /* 0x000fe20000000000 */
[----:B------:R2:W-:Y:S01]  /*3d20*/  SYNCS.ARRIVE.TRANS64.RED.A1T0 RZ, [R2+URZ], RZ ;  /* 0x000000ff02ff79a7 */ /* 0x0005e200081004ff */
        /* <DEDUP_REMOVED lines=16> */
.L_x_54:
[----:B------:R-:W-:Y:S05]  /*3e30*/  BSYNC.RECONVERGENT B0 ;  /* 0x0000000000007941 */ /* 0x000fea0003800200 */
.L_x_53:
[----:B------:R-:W-:Y:S02]  /*3e40*/  IADD3 R23, PT, PT, R23, 0x94, RZ ;  /* 0x0000009417177810 */ /* 0x000fe40007ffe0ff */
[----:B------:R-:W-:Y:S01]  /*3e50*/  IADD3 R29, PT, PT, R29, 0x94, RZ ;  /* 0x000000941d1d7810 */ /* 0x000fe20007ffe0ff */
[----:B------:R-:W-:Y:S06]  /*3e60*/  @P0 BRA `(.L_x_55) ;  /* 0xffffffe400800947 */ /* 0x000fec000383ffff */
.L_x_32:
[----:B------:R-:W-:-:S13]  /*3e70*/  ISETP.NE.AND P0, PT, R3, 0x3, PT ;  /* 0x000000030300780c */ /* 0x000fda0003f05270 */
[----:B------:R-:W-:Y:S05]  /*3e80*/  @P0 EXIT ;  /* 0x000000000000094d */ /* 0x000fea0003800000 */
[----:B------:R-:W-:Y:S05]  /*3e90*/  WARPSYNC.ALL ;  /* 0x0000000000007948 */ /* 0x000fea0003800000 */
[----:B------:R-:W-:Y:S01]  /*3ea0*/  NOP ;  /* 0x0000000000007918 */ /* 0x000fe20000000000 */
[----:B------:R-:W1:Y:S01]  /*3eb0*/  S2UR UR5, SR_CgaCtaId ;  /* 0x00000000000579c3 */ /* 0x000e620000008800 */
[----:B------:R-:W-:Y:S02]  /*3ec0*/  UMOV UR4, 0x50 ;  /* 0x0000005000047882 */ /* 0x000fe40000000000 */
[----:B-1----:R-:W-:-:S09]  /*3ed0*/  ULEA UR5, UR5, UR4, 0x18 ;  /* 0x0000000405057291 */ /* 0x002fd2000f8ec0ff */
[----:B--2---:R-:W1:Y:S02]  /*3ee0*/  LDS R2, [UR5] ;  /* 0x00000005ff027984 */ /* 0x004e640008000800 */
[----:B-1----:R-:W-:-:S04]  /*3ef0*/  LOP3.LUT R0, R2, 0xffff, RZ, 0xc0, !PT ;  /* 0x0000ffff02007812 */ /* 0x002fc800078ec0ff */
[----:B------:R-:W-:-:S13]  /*3f00*/  ISETP.NE.AND P0, PT, R0, 0xffff, PT ;  /* 0x0000ffff0000780c */ /* 0x000fda0003f05270 */
[----:B------:R-:W-:Y:S05]  /*3f10*/  @P0 BRA `(.L_x_56) ;  /* 0x0000000000480947 */ /* 0x000fea0003800000 */
[----:B------:R-:W-:-:S04]  /*3f20*/  SHF.R.U32.HI R0, RZ, 0x10, R2 ;  /* 0x00000010ff007819 */ /* 0x000fc80000011602 */
[----:B------:R-:W-:-:S04]  /*3f30*/  LOP3.LUT R0, R0, 0x1, RZ, 0xc0, !PT ;  /* 0x0000000100007812 */ /* 0x000fc800078ec0ff */
[----:B------:R-:W-:-:S13]  /*3f40*/  ISETP.NE.AND P0, PT, R0, 0x1, PT ;  /* 0x000000010000780c */ /* 0x000fda0003f05270 */
[----:B------:R-:W-:Y:S05]  /*3f50*/  @P0 BRA `(.L_x_57) ;  /* 0x00000000002c0947 */ /* 0x000fea0003800000 */
[----:B------:R-:W1:Y:S01]  /*3f60*/  S2R R0, SR_LANEID ;  /* 0x0000000000007919 */ /* 0x000e620000000000 */
[----:B------:R-:W-:Y:S01]  /*3f70*/  IMAD.MOV.U32 R2, RZ, RZ, -0x20000 ;  /* 0xfffe0000ff027424 */ /* 0x000fe200078e00ff */
[----:B------:R-:W-:Y:S02]  /*3f80*/  VOTEU.ANY UR6, UPT, PT ;  /* 0x0000000000067886 */ /* 0x000fe400038e0100 */
[----:B------:R-:W-:Y:S01]  /*3f90*/  UFLO.U32 UR6, UR6 ;  /* 0x00000006000672bd */ /* 0x000fe200080e0000 */
[----:B------:R-:W2:Y:S05]  /*3fa0*/  REDUX UR4, R2 ;  /* 0x00000000020473c4 */ /* 0x000eaa0000000000 */
[----:B-1----:R-:W-:-:S02]  /*3fb0*/  ISETP.EQ.U32.AND P0, PT, R0, UR6, PT ;  /* 0x0000000600007c0c */ /* 0x002fc4000bf02070 */
[----:B--2---:R-:W-:Y:S01]  /*3fc0*/  MOV R0, UR4 ;  /* 0x0000000400007c02 */ /* 0x004fe20008000f00 */
[----:B------:R-:W-:-:S05]  /*3fd0*/  UMOV UR4, 0xfffe0000 ;  /* 0xfffe000000047882 */ /* 0x000fca0000000000 */
[----:B------:R1:W-:Y:S05]  /*3fe0*/  UTCATOMSWS.AND URZ, UR4 ;  /* 0x0000000400ff79e3 */ /* 0x0003ea0008000000 */
[----:B------:R1:W-:Y:S01]  /*3ff0*/  @P0 ATOMS.AND RZ, [UR5], R0 ;  /* 0x00000000ffff098c */ /* 0x0003e2000a800005 */
[----:B------:R-:W-:Y:S05]  /*4000*/  BRA `(.L_x_58) ;  /* 0x0000000000147947 */ /* 0x000fea0003800000 */
.L_x_57:
[----:B------:R-:W-:Y:S02]  /*4010*/  MOV R2, 0x4030 ;  /* 0x0000403000027802 */ /* 0x000fe40000000f00 */
[----:B------:R-:W-:Y:S05]  /*4020*/  CALL.REL.NOINC `($__internal_0_$__cuda_sm10x_tcgen05_guardrail_trap_col_being_dealloced_not_returned_by_alloc) ;  /* 0x0000000400047944 */ /* 0x000fea0003c00000 */
[----:B------:R-:W-:Y:S05]  /*4030*/  BRA `(.L_x_58) ;  /* 0x0000000000087947 */ /* 0x000fea0003800000 */
.L_x_56:
[----:B------:R-:W-:Y:S02]  /*4040*/  MOV R2, 0x4060 ;  /* 0x0000406000027802 */ /* 0x000fe40000000f00 */
[----:B------:R-:W-:Y:S05]  /*4050*/  CALL.REL.NOINC `($__internal_2_$__cuda_sm10x_tcgen05_guardrail_trap_unallocated_columns_being_dealloced) ;  /* 0x0000000400107944 */ /* 0x000fea0003c00000 */
.L_x_58:
[----:B------:R-:W-:Y:S01]  /*4060*/  NOP ;  /* 0x0000000000007918 */ /* 0x000fe20000000000 */
[----:B-1----:R-:W-:Y:S05]  /*4070*/  EXIT ;  /* 0x000000000000794d */ /* 0x002fea0003800000 */
.L_x_14:
[----:B------:R-:W-:-:S07]  /*4080*/  MOV R4, R5 ;  /* 0x0000000500047202 */ /* 0x000fce0000000f00 */
.L_x_59:
[----:B-1----:R1:W2:Y:S02]  /*4090*/  SYNCS.PHASECHK.TRANS64.TRYWAIT P0, [R2+URZ+0x31800], R5 ;  /* 0x03180005020075a7 */ /* 0x0022a400080011ff */
[----:B--2---:R-:W-:Y:S05]  /*40a0*/  @!P0 NANOSLEEP.SYNCS 0x989680 ;  /* 0x009896800000895d */ /* 0x004fea0003900000 */
[----:B------:R-:W2:Y:S02]  /*40b0*/  @!P0 SYNCS.PHASECHK.TRANS64 P0, [R2+URZ+0x31800], R5 ;  /* 0x03180005020085a7 */ /* 0x000ea400080010ff */
[----:B--2---:R-:W-:Y:S05]  /*40c0*/  @!P0 BRA `(.L_x_59) ;  /* 0xfffffffc00f08947 */ /* 0x004fea000383ffff */
[----:B------:R-:W-:Y:S05]  /*40d0*/  BRA `(.L_x_60) ;  /* 0xffffffc8005c7947 */ /* 0x000fea000383ffff */
.L_x_18:
[----:B------:R-:W-:Y:S02]  /*40e0*/  MOV R8, UR10 ;  /* 0x0000000a00087c02 */ /* 0x000fe40008000f00 */
[----:B------:R-:W-:Y:S02]  /*40f0*/  MOV R9, UR10 ;  /* 0x0000000a00097c02 */ /* 0x000fe40008000f00 */
[----:B------:R-:W-:-:S07]  /*4100*/  MOV R0, UR9 ;  /* 0x0000000900007c02 */ /* 0x000fce0008000f00 */
.L_x_61:
[----:B-1----:R1:W2:Y:S02]  /*4110*/  SYNCS.PHASECHK.TRANS64.TRYWAIT P0, [R0+URZ+0x31870], R9 ;  /* 0x03187009000075a7 */ /* 0x0022a400080011ff */
[----:B--2---:R-:W-:Y:S05]  /*4120*/  @!P0 NANOSLEEP.SYNCS 0x989680 ;  /* 0x009896800000895d */ /* 0x004fea0003900000 */
[----:B------:R-:W2:Y:S02]  /*4130*/  @!P0 SYNCS.PHASECHK.TRANS64 P0, [R0+URZ+0x31870], R9 ;  /* 0x03187009000085a7 */ /* 0x000ea400080010ff */
[----:B--2---:R-:W-:Y:S05]  /*4140*/  @!P0 BRA `(.L_x_61) ;  /* 0xfffffffc00f08947 */ /* 0x004fea000383ffff */
[----:B------:R-:W-:Y:S05]  /*4150*/  BRA `(.L_x_62) ;  /* 0xffffffcc00ec7947 */ /* 0x000fea000383ffff */
.L_x_19:
[----:B------:R-:W-:Y:S02]  /*4160*/  MOV R2, UR10 ;  /* 0x0000000a00027c02 */ /* 0x000fe40008000f00 */
[----:B------:R-:W-:Y:S07]  /*4170*/  MOV R8, R9 ;  /* 0x0000000900087202 */ /* 0x000fee0000000f00 */
.L_x_63:
[----:B-1----:R1:W2:Y:S02]  /*4180*/  SYNCS.PHASECHK.TRANS64.TRYWAIT P0, [R2+URZ+0x31840], R9 ;  /* 0x03184009020075a7 */ /* 0x0022a400080011ff */
[----:B--2---:R-:W-:Y:S05]  /*4190*/  @!P0 NANOSLEEP.SYNCS 0x989680 ;  /* 0x009896800000895d */ /* 0x004fea0003900000 */
[----:B------:R-:W2:Y:S02]  /*41a0*/  @!P0 SYNCS.PHASECHK.TRANS64 P0, [R2+URZ+0x31840], R9 ;  /* 0x03184009020085a7 */ /* 0x000ea400080010ff */
[----:B--2---:R-:W-:Y:S05]  /*41b0*/  @!P0 BRA `(.L_x_63) ;  /* 0xfffffffc00f08947 */ /* 0x004fea000383ffff */
[----:B------:R-:W-:Y:S05]  /*41c0*/  BRA `(.L_x_64) ;  /* 0xffffffcc00f07947 */ /* 0x000fea000383ffff */
.L_x_21:
[----:B------:R-:W-:Y:S02]  /*41d0*/  MOV R2, UR13 ;  /* 0x0000000d00027c02 */ /* 0x000fe40008000f00 */
[----:B------:R-:W-:Y:S07]  /*41e0*/  MOV R8, R9 ;  /* 0x0000000900087202 */ /* 0x000fee0000000f00 */
.L_x_65:
[----:B-1----:R1:W2:Y:S02]  /*41f0*/  SYNCS.PHASECHK.TRANS64.TRYWAIT P0, [R2+URZ+0x31840], R9 ;  /* 0x03184009020075a7 */ /* 0x0022a400080011ff */
[----:B--2---:R-:W-:Y:S05]  /*4200*/  @!P0 NANOSLEEP.SYNCS 0x989680 ;  /* 0x009896800000895d */ /* 0x004fea0003900000 */
[----:B------:R-:W2:Y:S02]  /*4210*/  @!P0 SYNCS.PHASECHK.TRANS64 P0, [R2+URZ+0x31840], R9 ;  /* 0x03184009020085a7 */ /* 0x000ea400080010ff */
[----:B--2---:R-:W-:Y:S05]  /*4220*/  @!P0 BRA `(.L_x_65) ;  /* 0xfffffffc00f08947 */ /* 0x004fea000383ffff */
[----:B------:R-:W-:Y:S05]  /*4230*/  BRA `(.L_x_66) ;  /* 0xffffffd000c87947 */ /* 0x000fea000383ffff */
.L_x_25:
[----:B------:R-:W-:-:S04]  /*4240*/  SHF.L.U32 R4, R9, 0x1f, RZ ;  /* 0x0000001f09047819 */ /* 0x000fc800000006ff */
[----:B------:R-:W-:-:S07]  /*4250*/  MOV R5, R4 ;  /* 0x0000000400057202 */ /* 0x000fce0000000f00 */
.L_x_67:
[----:B-1----:R1:W2:Y:S02]  /*4260*/  SYNCS.PHASECHK.TRANS64.TRYWAIT P0, [R3+URZ+0x31820], R5 ;  /* 0x03182005030075a7 */ /* 0x0022a400080011ff */
[----:B--2---:R-:W-:Y:S05]  /*4270*/  @!P0 NANOSLEEP.SYNCS 0x989680 ;  /* 0x009896800000895d */ /* 0x004fea0003900000 */
[----:B------:R-:W2:Y:S02]  /*4280*/  @!P0 SYNCS.PHASECHK.TRANS64 P0, [R3+URZ+0x31820], R5 ;  /* 0x03182005030085a7 */ /* 0x000ea400080010ff */
[----:B--2---:R-:W-:Y:S05]  /*4290*/  @!P0 BRA `(.L_x_67) ;  /* 0xfffffffc00f08947 */ /* 0x004fea000383ffff */
[----:B------:R-:W-:Y:S05]  /*42a0*/  BRA `(.L_x_68) ;  /* 0xffffffd800247947 */ /* 0x000fea000383ffff */
.L_x_26:
[----:B-1----:R-:W-:-:S07]  /*42b0*/  MOV R5, R4 ;  /* 0x0000000400057202 */ /* 0x002fce0000000f00 */
.L_x_69:
[----:B-1----:R1:W2:Y:S02]  /*42c0*/  SYNCS.PHASECHK.TRANS64.TRYWAIT P0, [R3+URZ+0x31828], R5 ;  /* 0x03182805030075a7 */ /* 0x0022a400080011ff */
[----:B--2---:R-:W-:Y:S05]  /*42d0*/  @!P0 NANOSLEEP.SYNCS 0x989680 ;  /* 0x009896800000895d */ /* 0x004fea0003900000 */
[----:B------:R-:W2:Y:S02]  /*42e0*/  @!P0 SYNCS.PHASECHK.TRANS64 P0, [R3+URZ+0x31828], R5 ;  /* 0x03182805030085a7 */ /* 0x000ea400080010ff */
[----:B--2---:R-:W-:Y:S05]  /*42f0*/  @!P0 BRA `(.L_x_69) ;  /* 0xfffffffc00f08947 */ /* 0x004fea000383ffff */
[----:B------:R-:W-:Y:S05]  /*4300*/  BRA `(.L_x_70) ;  /* 0xffffffd800b47947 */ /* 0x000fea000383ffff */
.L_x_27:
[----:B-1----:R-:W-:-:S07]  /*4310*/  MOV R5, R4 ;  /* 0x0000000400057202 */ /* 0x002fce0000000f00 */
.L_x_71:
[----:B-1----:R1:W2:Y:S02]  /*4320*/  SYNCS.PHASECHK.TRANS64.TRYWAIT P0, [R3+URZ+0x31830], R5 ;  /* 0x03183005030075a7 */ /* 0x0022a400080011ff */
[----:B--2---:R-:W-:Y:S05]  /*4330*/  @!P0 NANOSLEEP.SYNCS 0x989680 ;  /* 0x009896800000895d */ /* 0x004fea0003900000 */
[----:B------:R-:W2:Y:S02]  /*4340*/  @!P0 SYNCS.PHASECHK.TRANS64 P0, [R3+URZ+0x31830], R5 ;  /* 0x03183005030085a7 */ /* 0x000ea400080010ff */
[----:B--2---:R-:W-:Y:S05]  /*4350*/  @!P0 BRA `(.L_x_71) ;  /* 0xfffffffc00f08947 */ /* 0x004fea000383ffff */
[----:B------:R-:W-:Y:S05]  /*4360*/  BRA `(.L_x_72) ;  /* 0xffffffd800f47947 */ /* 0x000fea000383ffff */
.L_x_28:
[-C--:B------:R-:W-:Y:S02]  /*4370*/  MOV R20, R4.reuse ;  /* 0x0000000400147202 */ /* 0x080fe40000000f00 */
[----:B------:R-:W-:-:S07]  /*4380*/  MOV R21, R4 ;  /* 0x0000000400157202 */ /* 0x000fce0000000f00 */
.L_x_73:
[----:B-1----:R1:W2:Y:S02]  /*4390*/  SYNCS.PHASECHK.TRANS64.TRYWAIT P0, [R3+URZ+0x31838], R21 ;  /* 0x03183815030075a7 */ /* 0x0022a400080011ff */
[----:B--2---:R-:W-:Y:S05]  /*43a0*/  @!P0 NANOSLEEP.SYNCS 0x989680 ;  /* 0x009896800000895d */ /* 0x004fea0003900000 */
[----:B------:R-:W2:Y:S02]  /*43b0*/  @!P0 SYNCS.PHASECHK.TRANS64 P0, [R3+URZ+0x31838], R21 ;  /* 0x03183815030085a7 */ /* 0x000ea400080010ff */
[----:B--2---:R-:W-:Y:S05]  /*43c0*/  @!P0 BRA `(.L_x_73) ;  /* 0xfffffffc00f08947 */ /* 0x004fea000383ffff */
[----:B------:R-:W-:Y:S05]  /*43d0*/  BRA `(.L_x_74) ;  /* 0xffffffdc002c7947 */ /* 0x000fea000383ffff */
.L_x_33:
[----:B------:R-:W-:-:S07]  /*43e0*/  MOV R4, R5 ;  /* 0x0000000500047202 */ /* 0x000fce0000000f00 */
.L_x_75:
[----:B-1----:R1:W2:Y:S02]  /*43f0*/  SYNCS.PHASECHK.TRANS64.TRYWAIT P2, [R2+URZ+0x31860], R5 ;  /* 0x03186005020075a7 */ /* 0x0022a400080411ff */
[----:B--2---:R-:W-:Y:S05]  /*4400*/  @!P2 NANOSLEEP.SYNCS 0x989680 ;  /* 0x009896800000a95d */ /* 0x004fea0003900000 */
[----:B------:R-:W2:Y:S02]  /*4410*/  @!P2 SYNCS.PHASECHK.TRANS64 P2, [R2+URZ+0x31860], R5 ;  /* 0x031860050200a5a7 */ /* 0x000ea400080410ff */
[----:B--2---:R-:W-:Y:S05]  /*4420*/  @!P2 BRA `(.L_x_75) ;  /* 0xfffffffc00f0a947 */ /* 0x004fea000383ffff */
[----:B------:R-:W-:Y:S05]  /*4430*/  BRA `(.L_x_76) ;  /* 0xffffffe0005c7947 */ /* 0x000fea000383ffff */
        .weak           $__internal_0_$__cuda_sm10x_tcgen05_guardrail_trap_col_being_dealloced_not_returned_by_alloc
        .type           $__internal_0_$__cuda_sm10x_tcgen05_guardrail_trap_col_being_dealloced_not_returned_by_alloc,@function
        .size           $__internal_0_$__cuda_sm10x_tcgen05_guardrail_trap_col_being_dealloced_not_returned_by_alloc,($__internal_1_$__cuda_sm10x_tcgen05_guardrail_trap_phase_invalid_during_alloc - $__internal_0_$__cuda_sm10x_tcgen05_guardrail_trap_col_being_dealloced_not_returned_by_alloc)
$__internal_0_$__cuda_sm10x_tcgen05_guardrail_trap_col_being_dealloced_not_returned_by_alloc:
[----:B------:R-:W-:Y:S05]  /*4440*/  BPT.TRAP 0x1 ;  /* 0x000000040000795c */ /* 0x000fea0000300000 */
[----:B------:R-:W-:-:S04]  /*4450*/  HFMA2 R3, -RZ, RZ, 0, 0 ;  /* 0x00000000ff037431 */ /* 0x000fc800000001ff */
[----:B------:R-:W-:Y:S05]  /*4460*/  RET.REL.NODEC R2 `(_ZN9deep_gemm24sm100_fp8_gemm_1d1d_implILN4cute4UMMA5MajorE0ELS3_0ELj0ELj4096ELj7168ELj128ELj224ELj128ELj1ELj128ELj128ELj64ELj4ELj128ELj128ELj1ELb0ELj148ELNS_8GemmTypeE0ELb0EN7cutlass10bfloat16_tENS_16EpilogueIdentityEEEvPijjj14CUtensorMap_stS9_S9_S9_S9_) ;  /* 0xffffffb802e47950 */ /* 0x000fea0003c3ffff */
        .weak           $__internal_1_$__cuda_sm10x_tcgen05_guardrail_trap_phase_invalid_during_alloc
        .type           $__internal_1_$__cuda_sm10x_tcgen05_guardrail_trap_phase_invalid_during_alloc,@function
        .size           $__internal_1_$__cuda_sm10x_tcgen05_guardrail_trap_phase_invalid_during_alloc,($__internal_2_$__cuda_sm10x_tcgen05_guardrail_trap_unallocated_columns_being_dealloced - $__internal_1_$__cuda_sm10x_tcgen05_guardrail_trap_phase_invalid_during_alloc)
$__internal_1_$__cuda_sm10x_tcgen05_guardrail_trap_phase_invalid_during_alloc:
[----:B------:R-:W-:Y:S05]  /*4470*/  BPT.TRAP 0x1 ;  /* 0x000000040000795c */ /* 0x000fea0000300000 */
[----:B------:R-:W-:-:S04]  /*4480*/  MOV R5, 0x0 ;  /* 0x0000000000057802 */ /* 0x000fc80000000f00 */
[----:B------:R-:W-:Y:S05]  /*4490*/  RET.REL.NODEC R4 `(_ZN9deep_gemm24sm100_fp8_gemm_1d1d_implILN4cute4UMMA5MajorE0ELS3_0ELj0ELj4096ELj7168ELj128ELj224ELj128ELj1ELj128ELj128ELj64ELj4ELj128ELj128ELj1ELb0ELj148ELNS_8GemmTypeE0ELb0EN7cutlass10bfloat16_tENS_16EpilogueIdentityEEEvPijjj14CUtensorMap_stS9_S9_S9_S9_) ;  /* 0xffffffb804d87950 */ /* 0x000fea0003c3ffff */
        .weak           $__internal_2_$__cuda_sm10x_tcgen05_guardrail_trap_unallocated_columns_being_dealloced
        .type           $__internal_2_$__cuda_sm10x_tcgen05_guardrail_trap_unallocated_columns_being_dealloced,@function
        .size           $__internal_2_$__cuda_sm10x_tcgen05_guardrail_trap_unallocated_columns_being_dealloced,($__internal_3_$__cuda_sm20_div_u16 - $__internal_2_$__cuda_sm10x_tcgen05_guardrail_trap_unallocated_columns_being_dealloced)
$__internal_2_$__cuda_sm10x_tcgen05_guardrail_trap_unallocated_columns_being_dealloced:
[----:B------:R-:W-:Y:S05]  /*44a0*/  BPT.TRAP 0x1 ;  /* 0x000000040000795c */ /* 0x000fea0000300000 */
[----:B------:R-:W-:-:S04]  /*44b0*/  HFMA2 R3, -RZ, RZ, 0, 0 ;  /* 0x00000000ff037431 */ /* 0x000fc800000001ff */
[----:B------:R-:W-:Y:S05]  /*44c0*/  RET.REL.NODEC R2 `(_ZN9deep_gemm24sm100_fp8_gemm_1d1d_implILN4cute4UMMA5MajorE0ELS3_0ELj0ELj4096ELj7168ELj128ELj224ELj128ELj1ELj128ELj128ELj64ELj4ELj128ELj128ELj1ELb0ELj148ELNS_8GemmTypeE0ELb0EN7cutlass10bfloat16_tENS_16EpilogueIdentityEEEvPijjj14CUtensorMap_stS9_S9_S9_S9_) ;  /* 0xffffffb802cc7950 */ /* 0x000fea0003c3ffff */
        .weak           $__internal_3_$__cuda_sm20_div_u16
        .type           $__internal_3_$__cuda_sm20_div_u16,@function
        .size           $__internal_3_$__cuda_sm20_div_u16,(.L_x_81 - $__internal_3_$__cuda_sm20_div_u16)
$__internal_3_$__cuda_sm20_div_u16:
[----:B------:R-:W1:Y:S01]  /*44d0*/  I2F.U16 R8, R35 ;  /* 0x0000002300087306 */ /* 0x000e620000101000 */
[----:B------:R-:W-:-:S07]  /*44e0*/  IMAD.MOV.U32 R5, RZ, RZ, 0x4b800000 ;  /* 0x4b800000ff057424 */ /* 0x000fce00078e00ff */
[----:B------:R-:W-:Y:S01]  /*44f0*/  I2F.U16.RZ R7, R7 ;  /* 0x0000000700077306 */ /* 0x000fe2000010d000 */
[C---:B-1----:R-:W-:Y:S02]  /*4500*/  FSETP.GEU.AND P1, PT, |R8|.reuse, 1.175494350822287508e-38, PT ;  /* 0x008000000800780b */ /* 0x042fe40003f2e200 */
[----:B------:R-:W-:Y:S02]  /*4510*/  FSETP.GT.AND P2, PT, |R8|, 8.50705917302346158658e+37, PT ;  /* 0x7e8000000800780b */ /* 0x000fe40003f44200 */
[----:B------:R-:W-:Y:S02]  /*4520*/  FSEL R5, R5, 1, !P1 ;  /* 0x3f80000005057808 */ /* 0x000fe40004800000 */
[----:B------:R-:W-:Y:S02]  /*4530*/  ISETP.NE.U32.AND P1, PT, R35, RZ, PT ;  /* 0x000000ff2300720c */ /* 0x000fe40003f25070 */
[----:B------:R-:W-:-:S05]  /*4540*/  FSEL R5, R5, 0.25, !P2 ;  /* 0x3e80000005057808 */ /* 0x000fca0005000000 */
[----:B------:R-:W-:-:S06]  /*4550*/  FMUL R8, R8, R5 ;  /* 0x0000000508087220 */ /* 0x000fcc0000400000 */
[----:B------:R-:W1:Y:S02]  /*4560*/  MUFU.RCP R8, R8 ;  /* 0x0000000800087308 */ /* 0x000e640000001000 */
[----:B-1----:R-:W-:-:S04]  /*4570*/  FMUL R10, R5, R8 ;  /* 0x00000008050a7220 */ /* 0x002fc80000400000 */
[----:B------:R-:W-:-:S04]  /*4580*/  VIADD R10, R10, 0x2 ;  /* 0x000000020a0a7836 */ /* 0x000fc80000000000 */
[----:B------:R-:W-:Y:S01]  /*4590*/  FMUL.RZ R10, R7, R10 ;  /* 0x0000000a070a7220 */ /* 0x000fe2000040c000 */
[----:B------:R-:W-:-:S03]  /*45a0*/  IMAD.MOV.U32 R7, RZ, RZ, 0x0 ;  /* 0x00000000ff077424 */ /* 0x000fc600078e00ff */
[----:B------:R-:W1:Y:S02]  /*45b0*/  F2I.U32.TRUNC.NTZ R36, R10 ;  /* 0x0000000a00247305 */ /* 0x000e64000020f000 */
[----:B-1----:R-:W-:Y:S02]  /*45c0*/  LOP3.LUT R36, R36, 0xffff, RZ, 0xc0, !PT ;  /* 0x0000ffff24247812 */ /* 0x002fe400078ec0ff */
[----:B------:R-:W-:Y:S01]  /*45d0*/  @!P1 MOV R36, 0xffffffff ;  /* 0xffffffff00249802 */ /* 0x000fe20000000f00 */
[----:B------:R-:W-:Y:S06]  /*45e0*/  RET.REL.NODEC R6 `(_ZN9deep_gemm24sm100_fp8_gemm_1d1d_implILN4cute4UMMA5MajorE0ELS3_0ELj0ELj4096ELj7168ELj128ELj224ELj128ELj1ELj128ELj128ELj64ELj4ELj128ELj128ELj1ELb0ELj148ELNS_8GemmTypeE0ELb0EN7cutlass10bfloat16_tENS_16EpilogueIdentityEEEvPijjj14CUtensorMap_stS9_S9_S9_S9_) ;  /* 0xffffffb806847950 */ /* 0x000fec0003c3ffff */
.L_x_77:
[----:B------:R-:W-:-:S00]  /*45f0*/  BRA `(.L_x_77) ;  /* 0xfffffffc00fc7947 */ /* 0x000fc0000383ffff */
[----:B------:R-:W-:-:S00]  /*4600*/  NOP ;  /* 0x0000000000007918 */ /* 0x000fc00000000000 */
[----:B------:R-:W-:-:S00]  /*4610*/  NOP ;  /* 0x0000000000007918 */ /* 0x000fc00000000000 */
[----:B------:R-:W-:-:S00]  /*4620*/  NOP ;  /* 0x0000000000007918 */ /* 0x000fc00000000000 */
[----:B------:R-:W-:-:S00]  /*4630*/  NOP ;  /* 0x0000000000007918 */ /* 0x000fc00000000000 */
[----:B------:R-:W-:-:S00]  /*4640*/  NOP ;  /* 0x0000000000007918 */ /* 0x000fc00000000000 */
[----:B------:R-:W-:-:S00]  /*4650*/  NOP ;  /* 0x0000000000007918 */ /* 0x000fc00000000000 */
[----:B------:R-:W-:-:S00]  /*4660*/  NOP ;  /* 0x0000000000007918 */ /* 0x000fc00000000000 */
[----:B------:R-:W-:-:S00]  /*4670*/  NOP ;  /* 0x0000000000007918 */ /* 0x000fc00000000000 */
.L_x_81:


//--------------------- .nv.shared._ZN9deep_gemm24sm100_fp8_gemm_1d1d_implILN4cute4UMMA5MajorE0ELS3_0ELj0ELj4096ELj7168ELj128ELj224ELj128ELj1ELj128ELj128ELj64ELj4ELj128ELj128ELj1ELb0ELj148ELNS_8GemmTypeE0ELb0EN7cutlass10bfloat16_tENS_16EpilogueIdentityEEEvPijjj14CUtensorMap_stS9_S9_S9_S9_ --------------------------
	.section	.nv.shared._ZN9deep_gemm24sm100_fp8_gemm_1d1d_implILN4cute4UMMA5MajorE0ELS3_0ELj0ELj4096ELj7168ELj128ELj224ELj128ELj1ELj128ELj128ELj64ELj4ELj128ELj128ELj1ELb0ELj148ELNS_8GemmTypeE0ELb0EN7cutlass10bfloat16_tENS_16EpilogueIdentityEEEvPijjj14CUtensorMap_stS9_S9_S9_S9_,"aw",@nobits
	.sectionflags	@""
	.align	1024
	.zero		1024


//--------------------- .nv.shared.reserved.0     --------------------------
	.section	.nv.shared.reserved.0,"aw",@nobits
	.align	8
	.weak		__nv_reservedSMEM_offset_0_alias
	.size		__nv_reservedSMEM_offset_0_alias, 0, 64
	.other		__nv_reservedSMEM_offset_0_alias,@"STO_CUDA_RESERVED_SHARED STV_DEFAULT"
__nv_reservedSMEM_offset_0_alias:
	.zero		0
.nv.shared.reserved.0:
	.zero		64
	.weak		__nv_reservedSMEM_allocation_phase
	.type		__nv_reservedSMEM_allocation_phase,@object
	.size		__nv_reservedSMEM_allocation_phase,(.L_0 - __nv_reservedSMEM_allocation_phase)
__nv_reservedSMEM_allocation_phase:
	.zero		1
.L_0:
	.zero		7
	.weak		__nv_reservedSMEM_devtool_atexit_pc
	.type		__nv_reservedSMEM_devtool_atexit_pc,@object
	.size		__nv_reservedSMEM_devtool_atexit_pc,(__nv_reservedSMEM_allocation_mask - __nv_reservedSMEM_devtool_atexit_pc)
__nv_reservedSMEM_devtool_atexit_pc:
	.zero		8
	.weak		__nv_reservedSMEM_allocation_mask
	.type		__nv_reservedSMEM_allocation_mask,@object
	.size		__nv_reservedSMEM_allocation_mask,(.L_2 - __nv_reservedSMEM_allocation_mask)
__nv_reservedSMEM_allocation_mask:
	.zero		4
.L_2:


//--------------------- .nv.global                --------------------------
	.section	.nv.global,"aw",@nobits
.nv.global:
	.type		_ZN47_INTERNAL_e977f14c_9_kernel_cu_4aa30101_28953124cute1_E,@object
	.size		_ZN47_INTERNAL_e977f14c_9_kernel_cu_4aa30101_28953124cute1_E,(_ZN47_INTERNAL_e977f14c_9_kernel_cu_4aa30101_28953124cuda3std3__45__cpo6cbeginE - _ZN47_INTERNAL_e977f14c_9_kernel_cu_4aa30101_28953124cute1_E)
_ZN47_INTERNAL_e977f14c_9_kernel_cu_4aa30101_28953124cute1_E:
	.zero		1
	.type		_ZN47_INTERNAL_e977f14c_9_kernel_cu_4aa30101_28953124cuda3std3__45__cpo6cbeginE,@object
	.size		_ZN47_INTERNAL_e977f14c_9_kernel_cu_4aa30101_28953124cuda3std3__45__cpo6cbeginE,(_ZN47_INTERNAL_e977f14c_9_kernel_cu_4aa30101_28953124cuda3std3__48in_placeE - _ZN47_INTERNAL_e977f14c_9_kernel_cu_4aa30101_28953124cuda3std3__45__cpo6cbeginE)
_ZN47_INTERNAL_e977f14c_9_kernel_cu_4aa30101_28953124cuda3std3__45__cpo6cbeginE:
	.zero		1
	.type		_ZN47_INTERNAL_e977f14c_9_kernel_cu_4aa30101_28953124cuda3std3__48in_placeE,@object
	.size		_ZN47_INTERNAL_e977f14c_9_kernel_cu_4aa30101_28953124cuda3std3__48in_placeE,(_ZN47_INTERNAL_e977f14c_9_kernel_cu_4aa30101_28953124cuda3std6ranges3__45__cpo9iter_moveE - _ZN47_INTERNAL_e977f14c_9_kernel_cu_4aa30101_28953124cuda3std3__48in_placeE)
_ZN47_INTERNAL_e977f14c_9_kernel_cu_4aa30101_28953124cuda3std3__48in_placeE:
	.zero		1
	.type		_ZN47_INTERNAL_e977f14c_9_kernel_cu_4aa30101_28953124cuda3std6ranges3__45__cpo9iter_moveE,@object
	.size		_ZN47_INTERNAL_e977f14c_9_kernel_cu_4aa30101_28953124cuda3std6ranges3__45__cpo9iter_moveE,(_ZN47_INTERNAL_e977f14c_9_kernel_cu_4aa30101_28953124cuda3std3__45__cpo5beginE - _ZN47_INTERNAL_e977f14c_9_kernel_cu_4aa30101_28953124cuda3std6ranges3__45__cpo9iter_moveE)
_ZN47_INTERNAL_e977f14c_9_kernel_cu_4aa30101_28953124cuda3std6ranges3__45__cpo9iter_moveE:
	.zero		1
	.type		_ZN47_INTERNAL_e977f14c_9_kernel_cu_4aa30101_28953124cuda3std3__45__cpo5beginE,@object
	.size		_ZN47_INTERNAL_e977f14c_9_kernel_cu_4aa30101_28953124cuda3std3__45__cpo5beginE,(_ZN47_INTERNAL_e977f14c_9_kernel_cu_4aa30101_28953124cuda3std3__449_GLOBAL__N__e977f14c_9_kernel_cu_4aa30101_28953126ignoreE - _ZN47_INTERNAL_e977f14c_9_kernel_cu_4aa30101_28953124cuda3std3__45__cpo5beginE)
_ZN47_INTERNAL_e977f14c_9_kernel_cu_4aa30101_28953124cuda3std3__45__cpo5beginE:
	.zero		1
	.type		_ZN47_INTERNAL_e977f14c_9_kernel_cu_4aa30101_28953124cuda3std3__449_GLOBAL__N__e977f14c_9_kernel_cu_4aa30101_28953126ignoreE,@object
	.size		_ZN47_INTERNAL_e977f14c_9_kernel_cu_4aa30101_28953124cuda3std3__449_GLOBAL__N__e977f14c_9_kernel_cu_4aa30101_28953126ignoreE,(_ZN47_INTERNAL_e977f14c_9_kernel_cu_4aa30101_28953124cute7productE - _ZN47_INTERNAL_e977f14c_9_kernel_cu_4aa30101_28953124cuda3std3__449_GLOBAL__N__e977f14c_9_kernel_cu_4aa30101_28953126ignoreE)
_ZN47_INTERNAL_e977f14c_9_kernel_cu_4aa30101_28953124cuda3std3__449_GLOBAL__N__e977f14c_9_kernel_cu_4aa30101_28953126ignoreE:
	.zero		1
	.type		_ZN47_INTERNAL_e977f14c_9_kernel_cu_4aa30101_28953124cute7productE,@object
	.size		_ZN47_INTERNAL_e977f14c_9_kernel_cu_4aa30101_28953124cute7productE,(_ZN47_INTERNAL_e977f14c_9_kernel_cu_4aa30101_28953124cuda3std3__45__cpo3endE - _ZN47_INTERNAL_e977f14c_9_kernel_cu_4aa30101_28953124cute7productE)
_ZN47_INTERNAL_e977f14c_9_kernel_cu_4aa30101_28953124cute7productE:
	.zero		1
	.type		_ZN47_INTERNAL_e977f14c_9_kernel_cu_4aa30101_28953124cuda3std3__45__cpo3endE,@object
	.size		_ZN47_INTERNAL_e977f14c_9_kernel_cu_4aa30101_28953124cuda3std3__45__cpo3endE,(_ZN47_INTERNAL_e977f14c_9_kernel_cu_4aa30101_28953124cuda3std3__419piecewise_constructE - _ZN47_INTERNAL_e977f14c_9_kernel_cu_4aa30101_28953124cuda3std3__45__cpo3endE)
_ZN47_INTERNAL_e977f14c_9_kernel_cu_4aa30101_28953124cuda3std3__45__cpo3endE:
	.zero		1
	.type		_ZN47_INTERNAL_e977f14c_9_kernel_cu_4aa30101_28953124cuda3std3__419piecewise_constructE,@object
	.size		_ZN47_INTERNAL_e977f14c_9_kernel_cu_4aa30101_28953124cuda3std3__419piecewise_constructE,(_ZN47_INTERNAL_e977f14c_9_kernel_cu_4aa30101_28953124cuda3std3__45__cpo4cendE - _ZN47_INTERNAL_e977f14c_9_kernel_cu_4aa30101_28953124cuda3std3__419piecewise_constructE)
_ZN47_INTERNAL_e977f14c_9_kernel_cu_4aa30101_28953124cuda3std3__419piecewise_constructE:
	.zero		1
	.type		_ZN47_INTERNAL_e977f14c_9_kernel_cu_4aa30101_28953124cuda3std3__45__cpo4cendE,@object
	.size		_ZN47_INTERNAL_e977f14c_9_kernel_cu_4aa30101_28953124cuda3std3__45__cpo4cendE,(_ZN47_INTERNAL_e977f14c_9_kernel_cu_4aa30101_28953124cuda3std6ranges3__45__cpo4swapE - _ZN47_INTERNAL_e977f14c_9_kernel_cu_4aa30101_28953124cuda3std3__45__cpo4cendE)
_ZN47_INTERNAL_e977f14c_9_kernel_cu_4aa30101_28953124cuda3std3__45__cpo4cendE:
	.zero		1
	.type		_ZN47_INTERNAL_e977f14c_9_kernel_cu_4aa30101_28953124cuda3std6ranges3__45__cpo4swapE,@object
	.size		_ZN47_INTERNAL_e977f14c_9_kernel_cu_4aa30101_28953124cuda3std6ranges3__45__cpo4swapE,(.L_10 - _ZN47_INTERNAL_e977f14c_9_kernel_cu_4aa30101_28953124cuda3std6ranges3__45__cpo4swapE)
_ZN47_INTERNAL_e977f14c_9_kernel_cu_4aa30101_28953124cuda3std6ranges3__45__cpo4swapE:
	.zero		1
.L_10:


//--------------------- .nv.constant0._ZN9deep_gemm24sm100_fp8_gemm_1d1d_implILN4cute4UMMA5MajorE0ELS3_0ELj0ELj4096ELj7168ELj128ELj224ELj128ELj1ELj128ELj128ELj64ELj4ELj128ELj128ELj1ELb0ELj148ELNS_8GemmTypeE0ELb0EN7cutlass10bfloat16_tENS_16EpilogueIdentityEEEvPijjj14CUtensorMap_stS9_S9_S9_S9_ --------------------------
	.section	.nv.constant0._ZN9deep_gemm24sm100_fp8_gemm_1d1d_implILN4cute4UMMA5MajorE0ELS3_0ELj0ELj4096ELj7168ELj128ELj224ELj128ELj1ELj128ELj128ELj64ELj4ELj128ELj128ELj1ELb0ELj148ELNS_8GemmTypeE0ELb0EN7cutlass10bfloat16_tENS_16EpilogueIdentityEEEvPijjj14CUtensorMap_stS9_S9_S9_S9_,"a",@progbits
	.sectionflags	@""
	.align	4
.nv.constant0._ZN9deep_gemm24sm100_fp8_gemm_1d1d_implILN4cute4UMMA5MajorE0ELS3_0ELj0ELj4096ELj7168ELj128ELj224ELj128ELj1ELj128ELj128ELj64ELj4ELj128ELj128ELj1ELb0ELj148ELNS_8GemmTypeE0ELb0EN7cutlass10bfloat16_tENS_16EpilogueIdentityEEEvPijjj14CUtensorMap_stS9_S9_S9_S9_:
	.zero		1600


//--------------------- SYMBOLS --------------------------

	.type		.nv.reservedSmem.offset0,@object
	.size		.nv.reservedSmem.offset0,0x4
	.type		.nv.reservedSmem.cap,@object
	.size		.nv.reservedSmem.cap,0x4
